//
// Generated by NVIDIA NVVM Compiler
//
// Compiler Build ID: CL-36424714
// Cuda compilation tools, release 13.0, V13.0.88
// Based on NVVM 20.0.0
//

.version 9.0
.target sm_100
.address_size 64

	// .globl	sigmoid_forward

.visible .entry sigmoid_forward(
	.param .u64 .ptr .align 1 sigmoid_forward_param_0,
	.param .u64 .ptr .align 1 sigmoid_forward_param_1,
	.param .u32 sigmoid_forward_param_2,
	.param .u32 sigmoid_forward_param_3
)
{
	.reg .pred 	%p<3>;
	.reg .b32 	%r<9>;
	.reg .b32 	%f<15>;
	.reg .b64 	%rd<9>;

	ld.param.u64 	%rd2, [sigmoid_forward_param_0];
	ld.param.u64 	%rd3, [sigmoid_forward_param_1];
	ld.param.u32 	%r3, [sigmoid_forward_param_2];
	ld.param.u32 	%r2, [sigmoid_forward_param_3];
	mov.u32 	%r4, %ctaid.x;
	mov.u32 	%r5, %ntid.x;
	mov.u32 	%r6, %tid.x;
	mad.lo.s32 	%r1, %r4, %r5, %r6;
	setp.ge.s32 	%p1, %r1, %r3;
	@%p1 bra 	$L__BB0_4;
	cvta.to.global.u64 	%rd4, %rd2;
	mul.wide.s32 	%rd5, %r1, 4;
	add.s64 	%rd1, %rd4, %rd5;
	ld.global.f32 	%f2, [%rd1];
	fma.rn.f32 	%f3, %f2, 0fBBBB989D, 0f3F000000;
	cvt.sat.f32.f32 	%f4, %f3;
	mov.f32 	%f5, 0f4B400001;
	mov.f32 	%f6, 0f437C0000;
	fma.rm.f32 	%f7, %f4, %f6, %f5;
	add.f32 	%f8, %f7, 0fCB40007F;
	neg.f32 	%f9, %f8;
	fma.rn.f32 	%f10, %f2, 0fBFB8AA3B, %f9;
	fma.rn.f32 	%f11, %f2, 0fB2A57060, %f10;
	mov.b32 	%r7, %f7;
	shl.b32 	%r8, %r7, 23;
	mov.b32 	%f12, %r8;
	ex2.approx.ftz.f32 	%f13, %f11;
	fma.rn.f32 	%f14, %f13, %f12, 0f3F800000;
	rcp.rn.f32 	%f1, %f14;
	setp.eq.s32 	%p2, %r2, 0;
	@%p2 bra 	$L__BB0_3;
	st.global.f32 	[%rd1], %f1;
	bra.uni 	$L__BB0_4;
$L__BB0_3:
	cvta.to.global.u64 	%rd6, %rd3;
	add.s64 	%rd8, %rd6, %rd5;
	st.global.f32 	[%rd8], %f1;
$L__BB0_4:
	ret;

}
	// .globl	tanh_forward
.visible .entry tanh_forward(
	.param .u64 .ptr .align 1 tanh_forward_param_0,
	.param .u64 .ptr .align 1 tanh_forward_param_1,
	.param .u32 tanh_forward_param_2,
	.param .u32 tanh_forward_param_3
)
{
	.reg .pred 	%p<5>;
	.reg .b32 	%r<7>;
	.reg .b32 	%f<17>;
	.reg .b64 	%rd<9>;

	ld.param.u64 	%rd2, [tanh_forward_param_0];
	ld.param.u64 	%rd3, [tanh_forward_param_1];
	ld.param.u32 	%r3, [tanh_forward_param_2];
	ld.param.u32 	%r2, [tanh_forward_param_3];
	mov.u32 	%r4, %ctaid.x;
	mov.u32 	%r5, %ntid.x;
	mov.u32 	%r6, %tid.x;
	mad.lo.s32 	%r1, %r4, %r5, %r6;
	setp.ge.s32 	%p1, %r1, %r3;
	@%p1 bra 	$L__BB1_4;
	cvta.to.global.u64 	%rd4, %rd2;
	mul.wide.s32 	%rd5, %r1, 4;
	add.s64 	%rd1, %rd4, %rd5;
	ld.global.f32 	%f2, [%rd1];
	abs.f32 	%f3, %f2;
	mul.f32 	%f4, %f3, 0f4038AA3B;
	ex2.approx.ftz.f32 	%f5, %f4;
	add.f32 	%f6, %f5, 0f3F800000;
	rcp.approx.ftz.f32 	%f7, %f6;
	fma.rn.f32 	%f8, %f7, 0fC0000000, 0f3F800000;
	setp.ge.f32 	%p2, %f3, 0f41102CB4;
	selp.f32 	%f9, 0f3F800000, %f8, %p2;
	copysign.f32 	%f10, %f2, %f9;
	mul.f32 	%f11, %f2, %f2;
	fma.rn.f32 	%f12, %f11, 0f3C80F082, 0fBD563CAE;
	fma.rn.f32 	%f13, %f12, %f11, 0f3E085941;
	fma.rn.f32 	%f14, %f13, %f11, 0fBEAAA9ED;
	fma.rn.f32 	%f15, %f14, %f11, 0f00000000;
	fma.rn.f32 	%f16, %f15, %f2, %f2;
	setp.ge.f32 	%p3, %f3, 0f3F19999A;
	selp.f32 	%f1, %f10, %f16, %p3;
	setp.eq.s32 	%p4, %r2, 0;
	@%p4 bra 	$L__BB1_3;
	st.global.f32 	[%rd1], %f1;
	bra.uni 	$L__BB1_4;
$L__BB1_3:
	cvta.to.global.u64 	%rd6, %rd3;
	add.s64 	%rd8, %rd6, %rd5;
	st.global.f32 	[%rd8], %f1;
$L__BB1_4:
	ret;

}
	// .globl	leakyrelu_forward
.visible .entry leakyrelu_forward(
	.param .u64 .ptr .align 1 leakyrelu_forward_param_0,
	.param .u64 .ptr .align 1 leakyrelu_forward_param_1,
	.param .u32 leakyrelu_forward_param_2,
	.param .f32 leakyrelu_forward_param_3,
	.param .u32 leakyrelu_forward_param_4
)
{
	.reg .pred 	%p<4>;
	.reg .b32 	%r<7>;
	.reg .b32 	%f<5>;
	.reg .b64 	%rd<9>;

	ld.param.u64 	%rd2, [leakyrelu_forward_param_0];
	ld.param.u64 	%rd3, [leakyrelu_forward_param_1];
	ld.param.u32 	%r3, [leakyrelu_forward_param_2];
	ld.param.f32 	%f2, [leakyrelu_forward_param_3];
	ld.param.u32 	%r2, [leakyrelu_forward_param_4];
	mov.u32 	%r4, %ctaid.x;
	mov.u32 	%r5, %ntid.x;
	mov.u32 	%r6, %tid.x;
	mad.lo.s32 	%r1, %r4, %r5, %r6;
	setp.ge.s32 	%p1, %r1, %r3;
	@%p1 bra 	$L__BB2_4;
	cvta.to.global.u64 	%rd4, %rd2;
	mul.wide.s32 	%rd5, %r1, 4;
	add.s64 	%rd1, %rd4, %rd5;
	ld.global.f32 	%f3, [%rd1];
	setp.gt.f32 	%p2, %f3, 0f00000000;
	mul.f32 	%f4, %f2, %f3;
	selp.f32 	%f1, %f3, %f4, %p2;
	setp.eq.s32 	%p3, %r2, 0;
	@%p3 bra 	$L__BB2_3;
	st.global.f32 	[%rd1], %f1;
	bra.uni 	$L__BB2_4;
$L__BB2_3:
	cvta.to.global.u64 	%rd6, %rd3;
	add.s64 	%rd8, %rd6, %rd5;
	st.global.f32 	[%rd8], %f1;
$L__BB2_4:
	ret;

}
	// .globl	elu_forward
.visible .entry elu_forward(
	.param .u64 .ptr .align 1 elu_forward_param_0,
	.param .u64 .ptr .align 1 elu_forward_param_1,
	.param .u32 elu_forward_param_2,
	.param .f32 elu_forward_param_3,
	.param .u32 elu_forward_param_4
)
{
	.reg .pred 	%p<4>;
	.reg .b32 	%r<9>;
	.reg .b32 	%f<18>;
	.reg .b64 	%rd<9>;

	ld.param.u64 	%rd2, [elu_forward_param_0];
	ld.param.u64 	%rd3, [elu_forward_param_1];
	ld.param.u32 	%r3, [elu_forward_param_2];
	ld.param.f32 	%f4, [elu_forward_param_3];
	ld.param.u32 	%r2, [elu_forward_param_4];
	mov.u32 	%r4, %ctaid.x;
	mov.u32 	%r5, %ntid.x;
	mov.u32 	%r6, %tid.x;
	mad.lo.s32 	%r1, %r4, %r5, %r6;
	setp.ge.s32 	%p1, %r1, %r3;
	@%p1 bra 	$L__BB3_6;
	cvta.to.global.u64 	%rd4, %rd2;
	mul.wide.s32 	%rd5, %r1, 4;
	add.s64 	%rd1, %rd4, %rd5;
	ld.global.f32 	%f17, [%rd1];
	setp.gt.f32 	%p2, %f17, 0f00000000;
	@%p2 bra 	$L__BB3_3;
	fma.rn.f32 	%f5, %f17, 0f3BBB989D, 0f3F000000;
	cvt.sat.f32.f32 	%f6, %f5;
	mov.f32 	%f7, 0f4B400001;
	mov.f32 	%f8, 0f437C0000;
	fma.rm.f32 	%f9, %f6, %f8, %f7;
	add.f32 	%f10, %f9, 0fCB40007F;
	neg.f32 	%f11, %f10;
	fma.rn.f32 	%f12, %f17, 0f3FB8AA3B, %f11;
	fma.rn.f32 	%f13, %f17, 0f32A57060, %f12;
	mov.b32 	%r7, %f9;
	shl.b32 	%r8, %r7, 23;
	mov.b32 	%f14, %r8;
	ex2.approx.ftz.f32 	%f15, %f13;
	fma.rn.f32 	%f16, %f15, %f14, 0fBF800000;
	mul.f32 	%f17, %f4, %f16;
$L__BB3_3:
	setp.eq.s32 	%p3, %r2, 0;
	@%p3 bra 	$L__BB3_5;
	st.global.f32 	[%rd1], %f17;
	bra.uni 	$L__BB3_6;
$L__BB3_5:
	cvta.to.global.u64 	%rd6, %rd3;
	add.s64 	%rd8, %rd6, %rd5;
	st.global.f32 	[%rd8], %f17;
$L__BB3_6:
	ret;

}
	// .globl	relu_forward
.visible .entry relu_forward(
	.param .u64 .ptr .align 1 relu_forward_param_0,
	.param .u64 .ptr .align 1 relu_forward_param_1,
	.param .u64 .ptr .align 1 relu_forward_param_2,
	.param .u32 relu_forward_param_3,
	.param .u32 relu_forward_param_4
)
{
	.reg .pred 	%p<4>;
	.reg .b16 	%rs<2>;
	.reg .b32 	%r<7>;
	.reg .b32 	%f<3>;
	.reg .b64 	%rd<13>;

	ld.param.u64 	%rd2, [relu_forward_param_0];
	ld.param.u64 	%rd3, [relu_forward_param_1];
	ld.param.u64 	%rd4, [relu_forward_param_2];
	ld.param.u32 	%r3, [relu_forward_param_3];
	ld.param.u32 	%r2, [relu_forward_param_4];
	mov.u32 	%r4, %ctaid.x;
	mov.u32 	%r5, %ntid.x;
	mov.u32 	%r6, %tid.x;
	mad.lo.s32 	%r1, %r4, %r5, %r6;
	setp.ge.s32 	%p1, %r1, %r3;
	@%p1 bra 	$L__BB4_5;
	cvta.to.global.u64 	%rd5, %rd2;
	mul.wide.s32 	%rd6, %r1, 4;
	add.s64 	%rd1, %rd5, %rd6;
	ld.global.f32 	%f1, [%rd1];
	max.f32 	%f2, %f1, 0f00000000;
	setp.eq.s32 	%p2, %r2, 0;
	@%p2 bra 	$L__BB4_3;
	st.global.f32 	[%rd1], %f2;
	bra.uni 	$L__BB4_4;
$L__BB4_3:
	cvta.to.global.u64 	%rd7, %rd3;
	add.s64 	%rd9, %rd7, %rd6;
	st.global.f32 	[%rd9], %f2;
$L__BB4_4:
	cvt.s64.s32 	%rd10, %r1;
	setp.gt.f32 	%p3, %f1, 0f00000000;
	selp.u16 	%rs1, 1, 0, %p3;
	cvta.to.global.u64 	%rd11, %rd4;
	add.s64 	%rd12, %rd11, %rd10;
	st.global.u8 	[%rd12], %rs1;
$L__BB4_5:
	ret;

}
	// .globl	sigmoid_backward
.visible .entry sigmoid_backward(
	.param .u64 .ptr .align 1 sigmoid_backward_param_0,
	.param .u64 .ptr .align 1 sigmoid_backward_param_1,
	.param .u64 .ptr .align 1 sigmoid_backward_param_2,
	.param .u32 sigmoid_backward_param_3
)
{
	.reg .pred 	%p<2>;
	.reg .b32 	%r<6>;
	.reg .b32 	%f<7>;
	.reg .b64 	%rd<11>;

	ld.param.u64 	%rd1, [sigmoid_backward_param_0];
	ld.param.u64 	%rd2, [sigmoid_backward_param_1];
	ld.param.u64 	%rd3, [sigmoid_backward_param_2];
	ld.param.u32 	%r2, [sigmoid_backward_param_3];
	mov.u32 	%r3, %ctaid.x;
	mov.u32 	%r4, %ntid.x;
	mov.u32 	%r5, %tid.x;
	mad.lo.s32 	%r1, %r3, %r4, %r5;
	setp.ge.s32 	%p1, %r1, %r2;
	@%p1 bra 	$L__BB5_2;
	cvta.to.global.u64 	%rd4, %rd1;
	cvta.to.global.u64 	%rd5, %rd2;
	cvta.to.global.u64 	%rd6, %rd3;
	mul.wide.s32 	%rd7, %r1, 4;
	add.s64 	%rd8, %rd4, %rd7;
	ld.global.f32 	%f1, [%rd8];
	add.s64 	%rd9, %rd5, %rd7;
	ld.global.f32 	%f2, [%rd9];
	mul.f32 	%f3, %f1, %f2;
	mov.f32 	%f4, 0f3F800000;
	sub.f32 	%f5, %f4, %f1;
	mul.f32 	%f6, %f5, %f3;
	add.s64 	%rd10, %rd6, %rd7;
	st.global.f32 	[%rd10], %f6;
$L__BB5_2:
	ret;

}
	// .globl	tanh_backward
.visible .entry tanh_backward(
	.param .u64 .ptr .align 1 tanh_backward_param_0,
	.param .u64 .ptr .align 1 tanh_backward_param_1,
	.param .u64 .ptr .align 1 tanh_backward_param_2,
	.param .u32 tanh_backward_param_3
)
{
	.reg .pred 	%p<2>;
	.reg .b32 	%r<6>;
	.reg .b32 	%f<7>;
	.reg .b64 	%rd<11>;

	ld.param.u64 	%rd1, [tanh_backward_param_0];
	ld.param.u64 	%rd2, [tanh_backward_param_1];
	ld.param.u64 	%rd3, [tanh_backward_param_2];
	ld.param.u32 	%r2, [tanh_backward_param_3];
	mov.u32 	%r3, %ctaid.x;
	mov.u32 	%r4, %ntid.x;
	mov.u32 	%r5, %tid.x;
	mad.lo.s32 	%r1, %r3, %r4, %r5;
	setp.ge.s32 	%p1, %r1, %r2;
	@%p1 bra 	$L__BB6_2;
	cvta.to.global.u64 	%rd4, %rd1;
	cvta.to.global.u64 	%rd5, %rd2;
	cvta.to.global.u64 	%rd6, %rd3;
	mul.wide.s32 	%rd7, %r1, 4;
	add.s64 	%rd8, %rd4, %rd7;
	ld.global.f32 	%f1, [%rd8];
	add.s64 	%rd9, %rd5, %rd7;
	ld.global.f32 	%f2, [%rd9];
	mul.f32 	%f3, %f1, %f1;
	mov.f32 	%f4, 0f3F800000;
	sub.f32 	%f5, %f4, %f3;
	mul.f32 	%f6, %f2, %f5;
	add.s64 	%rd10, %rd6, %rd7;
	st.global.f32 	[%rd10], %f6;
$L__BB6_2:
	ret;

}
	// .globl	leakyrelu_backward
.visible .entry leakyrelu_backward(
	.param .u64 .ptr .align 1 leakyrelu_backward_param_0,
	.param .u64 .ptr .align 1 leakyrelu_backward_param_1,
	.param .u64 .ptr .align 1 leakyrelu_backward_param_2,
	.param .u32 leakyrelu_backward_param_3,
	.param .f32 leakyrelu_backward_param_4
)
{
	.reg .pred 	%p<3>;
	.reg .b32 	%r<6>;
	.reg .b32 	%f<6>;
	.reg .b64 	%rd<11>;

	ld.param.u64 	%rd1, [leakyrelu_backward_param_0];
	ld.param.u64 	%rd2, [leakyrelu_backward_param_1];
	ld.param.u64 	%rd3, [leakyrelu_backward_param_2];
	ld.param.u32 	%r2, [leakyrelu_backward_param_3];
	ld.param.f32 	%f1, [leakyrelu_backward_param_4];
	mov.u32 	%r3, %ctaid.x;
	mov.u32 	%r4, %ntid.x;
	mov.u32 	%r5, %tid.x;
	mad.lo.s32 	%r1, %r3, %r4, %r5;
	setp.ge.s32 	%p1, %r1, %r2;
	@%p1 bra 	$L__BB7_2;
	cvta.to.global.u64 	%rd4, %rd1;
	cvta.to.global.u64 	%rd5, %rd2;
	cvta.to.global.u64 	%rd6, %rd3;
	mul.wide.s32 	%rd7, %r1, 4;
	add.s64 	%rd8, %rd4, %rd7;
	ld.global.f32 	%f2, [%rd8];
	add.s64 	%rd9, %rd5, %rd7;
	ld.global.f32 	%f3, [%rd9];
	setp.gt.f32 	%p2, %f2, 0f00000000;
	selp.f32 	%f4, 0f3F800000, %f1, %p2;
	mul.f32 	%f5, %f3, %f4;
	add.s64 	%rd10, %rd6, %rd7;
	st.global.f32 	[%rd10], %f5;
$L__BB7_2:
	ret;

}
	// .globl	elu_backward
.visible .entry elu_backward(
	.param .u64 .ptr .align 1 elu_backward_param_0,
	.param .u64 .ptr .align 1 elu_backward_param_1,
	.param .u64 .ptr .align 1 elu_backward_param_2,
	.param .u32 elu_backward_param_3,
	.param .f32 elu_backward_param_4
)
{
	.reg .pred 	%p<3>;
	.reg .b32 	%r<8>;
	.reg .b32 	%f<21>;
	.reg .b64 	%rd<12>;

	ld.param.u64 	%rd1, [elu_backward_param_0];
	ld.param.u64 	%rd2, [elu_backward_param_1];
	ld.param.u64 	%rd3, [elu_backward_param_2];
	ld.param.u32 	%r2, [elu_backward_param_3];
	ld.param.f32 	%f4, [elu_backward_param_4];
	mov.u32 	%r3, %ctaid.x;
	mov.u32 	%r4, %ntid.x;
	mov.u32 	%r5, %tid.x;
	mad.lo.s32 	%r1, %r3, %r4, %r5;
	setp.ge.s32 	%p1, %r1, %r2;
	@%p1 bra 	$L__BB8_4;
	cvta.to.global.u64 	%rd4, %rd1;
	mul.wide.s32 	%rd5, %r1, 4;
	add.s64 	%rd6, %rd4, %rd5;
	ld.global.f32 	%f1, [%rd6];
	setp.gt.f32 	%p2, %f1, 0f00000000;
	mov.f32 	%f20, 0f3F800000;
	@%p2 bra 	$L__BB8_3;
	fma.rn.f32 	%f6, %f1, 0f3BBB989D, 0f3F000000;
	cvt.sat.f32.f32 	%f7, %f6;
	mov.f32 	%f8, 0f4B400001;
	mov.f32 	%f9, 0f437C0000;
	fma.rm.f32 	%f10, %f7, %f9, %f8;
	add.f32 	%f11, %f10, 0fCB40007F;
	neg.f32 	%f12, %f11;
	fma.rn.f32 	%f13, %f1, 0f3FB8AA3B, %f12;
	fma.rn.f32 	%f14, %f1, 0f32A57060, %f13;
	mov.b32 	%r6, %f10;
	shl.b32 	%r7, %r6, 23;
	mov.b32 	%f15, %r7;
	ex2.approx.ftz.f32 	%f16, %f14;
	mul.f32 	%f17, %f16, %f15;
	mul.f32 	%f20, %f4, %f17;
$L__BB8_3:
	cvta.to.global.u64 	%rd7, %rd2;
	add.s64 	%rd9, %rd7, %rd5;
	ld.global.f32 	%f18, [%rd9];
	mul.f32 	%f19, %f20, %f18;
	cvta.to.global.u64 	%rd10, %rd3;
	add.s64 	%rd11, %rd10, %rd5;
	st.global.f32 	[%rd11], %f19;
$L__BB8_4:
	ret;

}
	// .globl	relu_backward
.visible .entry relu_backward(
	.param .u64 .ptr .align 1 relu_backward_param_0,
	.param .u64 .ptr .align 1 relu_backward_param_1,
	.param .u64 .ptr .align 1 relu_backward_param_2,
	.param .u32 relu_backward_param_3
)
{
	.reg .pred 	%p<2>;
	.reg .b16 	%rs<2>;
	.reg .b32 	%r<6>;
	.reg .b32 	%f<4>;
	.reg .b64 	%rd<12>;

	ld.param.u64 	%rd1, [relu_backward_param_0];
	ld.param.u64 	%rd2, [relu_backward_param_1];
	ld.param.u64 	%rd3, [relu_backward_param_2];
	ld.param.u32 	%r2, [relu_backward_param_3];
	mov.u32 	%r3, %ctaid.x;
	mov.u32 	%r4, %ntid.x;
	mov.u32 	%r5, %tid.x;
	mad.lo.s32 	%r1, %r3, %r4, %r5;
	setp.ge.s32 	%p1, %r1, %r2;
	@%p1 bra 	$L__BB9_2;
	cvta.to.global.u64 	%rd4, %rd1;
	cvta.to.global.u64 	%rd5, %rd3;
	cvta.to.global.u64 	%rd6, %rd2;
	cvt.s64.s32 	%rd7, %r1;
	mul.wide.s32 	%rd8, %r1, 4;
	add.s64 	%rd9, %rd4, %rd8;
	ld.global.f32 	%f1, [%rd9];
	add.s64 	%rd10, %rd5, %rd7;
	ld.global.u8 	%rs1, [%rd10];
	cvt.rn.f32.u16 	%f2, %rs1;
	mul.f32 	%f3, %f1, %f2;
	add.s64 	%rd11, %rd6, %rd8;
	st.global.f32 	[%rd11], %f3;
$L__BB9_2:
	ret;

}


// ===== COMPILED SASS (sm_100) =====

	.target	sm_100

	.elftype	@"ET_EXEC"


//--------------------- .note.nv.tkinfo           --------------------------
	.section	.note.nv.tkinfo,"",@"SHT_NOTE"
	.sectionflags	@"SHF_NOTE_NV_TKINFO"
	.tkinfo
        /*0018*/ 	.word	0x00000002
        /*0030*/ 	.string	""
        /*0030*/ 	.string	"ptxas"
        /*0030*/ 	.string	"Cuda compilation tools, release 13.0, V13.0.88"
        /*0030*/ 	.string	"Build cuda_13.0.r13.0/compiler.36424714_0"
        /*0030*/ 	.string	"-arch sm_100 -m 64 "



//--------------------- .note.nv.cuinfo           --------------------------
	.section	.note.nv.cuinfo,"",@"SHT_NOTE"
	.sectionflags	@"SHF_NOTE_NV_CUINFO"
        /*0018*/ 	.short	0x0002
        /*001a*/ 	.short	0x0064
        /*001c*/ 	.short	0x0082
	.zero		2


//--------------------- .nv.info                  --------------------------
	.section	.nv.info,"",@"SHT_CUDA_INFO"
	.align	4


	//----- nvinfo : EIATTR_REGCOUNT
	.align		4
        /*0000*/ 	.byte	0x04, 0x2f
        /*0002*/ 	.short	(.L_1 - .L_0)
	.align		4
.L_0:
        /*0004*/ 	.word	index@(sigmoid_forward)
        /*0008*/ 	.word	0x00000010


	//----- nvinfo : EIATTR_FRAME_SIZE
	.align		4
.L_1:
        /*000c*/ 	.byte	0x04, 0x11
        /*000e*/ 	.short	(.L_3 - .L_2)
	.align		4
.L_2:
        /*0010*/ 	.word	index@($__internal_0_$__cuda_sm20_rcp_rn_f32_slowpath)
        /*0014*/ 	.word	0x00000000


	//----- nvinfo : EIATTR_FRAME_SIZE
	.align		4
.L_3:
        /*0018*/ 	.byte	0x04, 0x11
        /*001a*/ 	.short	(.L_5 - .L_4)
	.align		4
.L_4:
        /*001c*/ 	.word	index@(sigmoid_forward)
        /*0020*/ 	.word	0x00000000


	//----- nvinfo : EIATTR_REGCOUNT
	.align		4
.L_5:
        /*0024*/ 	.byte	0x04, 0x2f
        /*0026*/ 	.short	(.L_7 - .L_6)
	.align		4
.L_6:
        /*0028*/ 	.word	index@(tanh_forward)
        /*002c*/ 	.word	0x0000000c


	//----- nvinfo : EIATTR_FRAME_SIZE
	.align		4
.L_7:
        /*0030*/ 	.byte	0x04, 0x11
        /*0032*/ 	.short	(.L_9 - .L_8)
	.align		4
.L_8:
        /*0034*/ 	.word	index@(tanh_forward)
        /*0038*/ 	.word	0x00000000


	//----- nvinfo : EIATTR_REGCOUNT
	.align		4
.L_9:
        /*003c*/ 	.byte	0x04, 0x2f
        /*003e*/ 	.short	(.L_11 - .L_10)
	.align		4
.L_10:
        /*0040*/ 	.word	index@(leakyrelu_forward)
        /*0044*/ 	.word	0x0000000a


	//----- nvinfo : EIATTR_FRAME_SIZE
	.align		4
.L_11:
        /*0048*/ 	.byte	0x04, 0x11
        /*004a*/ 	.short	(.L_13 - .L_12)
	.align		4
.L_12:
        /*004c*/ 	.word	index@(leakyrelu_forward)
        /*0050*/ 	.word	0x00000000


	//----- nvinfo : EIATTR_REGCOUNT
	.align		4
.L_13:
        /*0054*/ 	.byte	0x04, 0x2f
        /*0056*/ 	.short	(.L_15 - .L_14)
	.align		4
.L_14:
        /*0058*/ 	.word	index@(elu_forward)
        /*005c*/ 	.word	0x0000000c


	//----- nvinfo : EIATTR_FRAME_SIZE
	.align		4
.L_15:
        /*0060*/ 	.byte	0x04, 0x11
        /*0062*/ 	.short	(.L_17 - .L_16)
	.align		4
.L_16:
        /*0064*/ 	.word	index@(elu_forward)
        /*0068*/ 	.word	0x00000000


	//----- nvinfo : EIATTR_REGCOUNT
	.align		4
.L_17:
        /*006c*/ 	.byte	0x04, 0x2f
        /*006e*/ 	.short	(.L_19 - .L_18)
	.align		4
.L_18:
        /*0070*/ 	.word	index@(relu_forward)
        /*0074*/ 	.word	0x0000000e


	//----- nvinfo : EIATTR_FRAME_SIZE
	.align		4
.L_19:
        /*0078*/ 	.byte	0x04, 0x11
        /*007a*/ 	.short	(.L_21 - .L_20)
	.align		4
.L_20:
        /*007c*/ 	.word	index@(relu_forward)
        /*0080*/ 	.word	0x00000000


	//----- nvinfo : EIATTR_REGCOUNT
	.align		4
.L_21:
        /*0084*/ 	.byte	0x04, 0x2f
        /*0086*/ 	.short	(.L_23 - .L_22)
	.align		4
.L_22:
        /*0088*/ 	.word	index@(sigmoid_backward)
        /*008c*/ 	.word	0x0000000e


	//----- nvinfo : EIATTR_FRAME_SIZE
	.align		4
.L_23:
        /*0090*/ 	.byte	0x04, 0x11
        /*0092*/ 	.short	(.L_25 - .L_24)
	.align		4
.L_24:
        /*0094*/ 	.word	index@(sigmoid_backward)
        /*0098*/ 	.word	0x00000000


	//----- nvinfo : EIATTR_REGCOUNT
	.align		4
.L_25:
        /*009c*/ 	.byte	0x04, 0x2f
        /*009e*/ 	.short	(.L_27 - .L_26)
	.align		4
.L_26:
        /*00a0*/ 	.word	index@(tanh_backward)
        /*00a4*/ 	.word	0x0000000e


	//----- nvinfo : EIATTR_FRAME_SIZE
	.align		4
.L_27:
        /*00a8*/ 	.byte	0x04, 0x11
        /*00aa*/ 	.short	(.L_29 - .L_28)
	.align		4
.L_28:
        /*00ac*/ 	.word	index@(tanh_backward)
        /*00b0*/ 	.word	0x00000000


	//----- nvinfo : EIATTR_REGCOUNT
	.align		4
.L_29:
        /*00b4*/ 	.byte	0x04, 0x2f
        /*00b6*/ 	.short	(.L_31 - .L_30)
	.align		4
.L_30:
        /*00b8*/ 	.word	index@(leakyrelu_backward)
        /*00bc*/ 	.word	0x0000000e


	//----- nvinfo : EIATTR_FRAME_SIZE
	.align		4
.L_31:
        /*00c0*/ 	.byte	0x04, 0x11
        /*00c2*/ 	.short	(.L_33 - .L_32)
	.align		4
.L_32:
        /*00c4*/ 	.word	index@(leakyrelu_backward)
        /*00c8*/ 	.word	0x00000000


	//----- nvinfo : EIATTR_REGCOUNT
	.align		4
.L_33:
        /*00cc*/ 	.byte	0x04, 0x2f
        /*00ce*/ 	.short	(.L_35 - .L_34)
	.align		4
.L_34:
        /*00d0*/ 	.word	index@(elu_backward)
        /*00d4*/ 	.word	0x0000000e


	//----- nvinfo : EIATTR_FRAME_SIZE
	.align		4
.L_35:
        /*00d8*/ 	.byte	0x04, 0x11
        /*00da*/ 	.short	(.L_37 - .L_36)
	.align		4
.L_36:
        /*00dc*/ 	.word	index@(elu_backward)
        /*00e0*/ 	.word	0x00000000


	//----- nvinfo : EIATTR_REGCOUNT
	.align		4
.L_37:
        /*00e4*/ 	.byte	0x04, 0x2f
        /*00e6*/ 	.short	(.L_39 - .L_38)
	.align		4
.L_38:
        /*00e8*/ 	.word	index@(relu_backward)
        /*00ec*/ 	.word	0x0000000e


	//----- nvinfo : EIATTR_FRAME_SIZE
	.align		4
.L_39:
        /*00f0*/ 	.byte	0x04, 0x11
        /*00f2*/ 	.short	(.L_41 - .L_40)
	.align		4
.L_40:
        /*00f4*/ 	.word	index@(relu_backward)
        /*00f8*/ 	.word	0x00000000


	//----- nvinfo : EIATTR_MIN_STACK_SIZE
	.align		4
.L_41:
        /*00fc*/ 	.byte	0x04, 0x12
        /*00fe*/ 	.short	(.L_43 - .L_42)
	.align		4
.L_42:
        /*0100*/ 	.word	index@(relu_backward)
        /*0104*/ 	.word	0x00000000


	//----- nvinfo : EIATTR_MIN_STACK_SIZE
	.align		4
.L_43:
        /*0108*/ 	.byte	0x04, 0x12
        /*010a*/ 	.short	(.L_45 - .L_44)
	.align		4
.L_44:
        /*010c*/ 	.word	index@(elu_backward)
        /*0110*/ 	.word	0x00000000


	//----- nvinfo : EIATTR_MIN_STACK_SIZE
	.align		4
.L_45:
        /*0114*/ 	.byte	0x04, 0x12
        /*0116*/ 	.short	(.L_47 - .L_46)
	.align		4
.L_46:
        /*0118*/ 	.word	index@(leakyrelu_backward)
        /*011c*/ 	.word	0x00000000


	//----- nvinfo : EIATTR_MIN_STACK_SIZE
	.align		4
.L_47:
        /*0120*/ 	.byte	0x04, 0x12
        /*0122*/ 	.short	(.L_49 - .L_48)
	.align		4
.L_48:
        /*0124*/ 	.word	index@(tanh_backward)
        /*0128*/ 	.word	0x00000000


	//----- nvinfo : EIATTR_MIN_STACK_SIZE
	.align		4
.L_49:
        /*012c*/ 	.byte	0x04, 0x12
        /*012e*/ 	.short	(.L_51 - .L_50)
	.align		4
.L_50:
        /*0130*/ 	.word	index@(sigmoid_backward)
        /*0134*/ 	.word	0x00000000


	//----- nvinfo : EIATTR_MIN_STACK_SIZE
	.align		4
.L_51:
        /*0138*/ 	.byte	0x04, 0x12
        /*013a*/ 	.short	(.L_53 - .L_52)
	.align		4
.L_52:
        /*013c*/ 	.word	index@(relu_forward)
        /*0140*/ 	.word	0x00000000


	//----- nvinfo : EIATTR_MIN_STACK_SIZE
	.align		4
.L_53:
        /*0144*/ 	.byte	0x04, 0x12
        /*0146*/ 	.short	(.L_55 - .L_54)
	.align		4
.L_54:
        /*0148*/ 	.word	index@(elu_forward)
        /*014c*/ 	.word	0x00000000


	//----- nvinfo : EIATTR_MIN_STACK_SIZE
	.align		4
.L_55:
        /*0150*/ 	.byte	0x04, 0x12
        /*0152*/ 	.short	(.L_57 - .L_56)
	.align		4
.L_56:
        /*0154*/ 	.word	index@(leakyrelu_forward)
        /*0158*/ 	.word	0x00000000


	//----- nvinfo : EIATTR_MIN_STACK_SIZE
	.align		4
.L_57:
        /*015c*/ 	.byte	0x04, 0x12
        /*015e*/ 	.short	(.L_59 - .L_58)
	.align		4
.L_58:
        /*0160*/ 	.word	index@(tanh_forward)
        /*0164*/ 	.word	0x00000000


	//----- nvinfo : EIATTR_MIN_STACK_SIZE
	.align		4
.L_59:
        /*0168*/ 	.byte	0x04, 0x12
        /*016a*/ 	.short	(.L_61 - .L_60)
	.align		4
.L_60:
        /*016c*/ 	.word	index@(sigmoid_forward)
        /*0170*/ 	.word	0x00000000
.L_61:


//--------------------- .nv.compat                --------------------------
	.section	.nv.compat,"",@"SHT_CUDA_COMPAT_INFO"
	.align	4
        /*0000*/ 	.byte	0x02, 0x09, 0x00, 0x00, 0x02, 0x02, 0x01, 0x00, 0x02, 0x05, 0x05, 0x00, 0x03, 0x07, 0x01, 0x01
        /*0010*/ 	.byte	0x02, 0x03, 0x00, 0x00, 0x02, 0x06, 0x01, 0x00, 0x04, 0x0b, 0x08, 0x00, 0x01, 0x00, 0x00, 0x00
        /*0020*/ 	.byte	0x00, 0x00, 0x00, 0x00


//--------------------- .nv.info.relu_backward    --------------------------
	.section	.nv.info.relu_backward,"",@"SHT_CUDA_INFO"
	.sectionflags	@""
	.align	4


	//----- nvinfo : EIATTR_CUDA_API_VERSION
	.align		4
        /*0000*/ 	.byte	0x04, 0x37
        /*0002*/ 	.short	(.L_63 - .L_62)
.L_62:
        /*0004*/ 	.word	0x00000082


	//----- nvinfo : EIATTR_KPARAM_INFO
	.align		4
.L_63:
        /*0008*/ 	.byte	0x04, 0x17
        /*000a*/ 	.short	(.L_65 - .L_64)
.L_64:
        /*000c*/ 	.word	0x00000000
        /*0010*/ 	.short	0x0003
        /*0012*/ 	.short	0x0018
        /*0014*/ 	.byte	0x00, 0xf0, 0x11, 0x00


	//----- nvinfo : EIATTR_KPARAM_INFO
	.align		4
.L_65:
        /*0018*/ 	.byte	0x04, 0x17
        /*001a*/ 	.short	(.L_67 - .L_66)
.L_66:
        /*001c*/ 	.word	0x00000000
        /*0020*/ 	.short	0x0002
        /*0022*/ 	.short	0x0010
        /*0024*/ 	.byte	0x00, 0xf5, 0x21, 0x00


	//----- nvinfo : EIATTR_KPARAM_INFO
	.align		4
.L_67:
        /*0028*/ 	.byte	0x04, 0x17
        /*002a*/ 	.short	(.L_69 - .L_68)
.L_68:
        /*002c*/ 	.word	0x00000000
        /*0030*/ 	.short	0x0001
        /*0032*/ 	.short	0x0008
        /*0034*/ 	.byte	0x00, 0xf5, 0x21, 0x00


	//----- nvinfo : EIATTR_KPARAM_INFO
	.align		4
.L_69:
        /*0038*/ 	.byte	0x04, 0x17
        /*003a*/ 	.short	(.L_71 - .L_70)
.L_70:
        /*003c*/ 	.word	0x00000000
        /*0040*/ 	.short	0x0000
        /*0042*/ 	.short	0x0000
        /*0044*/ 	.byte	0x00, 0xf5, 0x21, 0x00


	//----- nvinfo : EIATTR_SPARSE_MMA_MASK
	.align		4
.L_71:
        /*0048*/ 	.byte	0x03, 0x50
        /*004a*/ 	.short	0x0000


	//----- nvinfo : EIATTR_MAXREG_COUNT
	.align		4
        /*004c*/ 	.byte	0x03, 0x1b
        /*004e*/ 	.short	0x00ff


	//----- nvinfo : EIATTR_MERCURY_ISA_VERSION
	.align		4
        /*0050*/ 	.byte	0x03, 0x5f
        /*0052*/ 	.short	0x0101


	//----- nvinfo : EIATTR_VRC_CTA_INIT_COUNT
	.align		4
        /*0054*/ 	.byte	0x02, 0x4a
	.zero		1
	.zero		1


	//----- nvinfo : EIATTR_EXIT_INSTR_OFFSETS
	.align		4
        /*0058*/ 	.byte	0x04, 0x1c
        /*005a*/ 	.short	(.L_73 - .L_72)


	//   ....[0]....
.L_72:
        /*005c*/ 	.word	0x00000070


	//   ....[1]....
        /*0060*/ 	.word	0x00000150


	//----- nvinfo : EIATTR_CBANK_PARAM_SIZE
	.align		4
.L_73:
        /*0064*/ 	.byte	0x03, 0x19
        /*0066*/ 	.short	0x001c


	//----- nvinfo : EIATTR_PARAM_CBANK
	.align		4
        /*0068*/ 	.byte	0x04, 0x0a
        /*006a*/ 	.short	(.L_75 - .L_74)
	.align		4
.L_74:
        /*006c*/ 	.word	index@(.nv.constant0.relu_backward)
        /*0070*/ 	.short	0x0380
        /*0072*/ 	.short	0x001c


	//----- nvinfo : EIATTR_SW_WAR
	.align		4
.L_75:
        /*0074*/ 	.byte	0x04, 0x36
        /*0076*/ 	.short	(.L_77 - .L_76)
.L_76:
        /*0078*/ 	.word	0x00000008
.L_77:


//--------------------- .nv.info.elu_backward     --------------------------
	.section	.nv.info.elu_backward,"",@"SHT_CUDA_INFO"
	.sectionflags	@""
	.align	4


	//----- nvinfo : EIATTR_CUDA_API_VERSION
	.align		4
        /*0000*/ 	.byte	0x04, 0x37
        /*0002*/ 	.short	(.L_79 - .L_78)
.L_78:
        /*0004*/ 	.word	0x00000082


	//----- nvinfo : EIATTR_KPARAM_INFO
	.align		4
.L_79:
        /*0008*/ 	.byte	0x04, 0x17
        /*000a*/ 	.short	(.L_81 - .L_80)
.L_80:
        /*000c*/ 	.word	0x00000000
        /*0010*/ 	.short	0x0004
        /*0012*/ 	.short	0x001c
        /*0014*/ 	.byte	0x00, 0xf0, 0x11, 0x00


	//----- nvinfo : EIATTR_KPARAM_INFO
	.align		4
.L_81:
        /*0018*/ 	.byte	0x04, 0x17
        /*001a*/ 	.short	(.L_83 - .L_82)
.L_82:
        /*001c*/ 	.word	0x00000000
        /*0020*/ 	.short	0x0003
        /*0022*/ 	.short	0x0018
        /*0024*/ 	.byte	0x00, 0xf0, 0x11, 0x00


	//----- nvinfo : EIATTR_KPARAM_INFO
	.align		4
.L_83:
        /*0028*/ 	.byte	0x04, 0x17
        /*002a*/ 	.short	(.L_85 - .L_84)
.L_84:
        /*002c*/ 	.word	0x00000000
        /*0030*/ 	.short	0x0002
        /*0032*/ 	.short	0x0010
        /*0034*/ 	.byte	0x00, 0xf5, 0x21, 0x00


	//----- nvinfo : EIATTR_KPARAM_INFO
	.align		4
.L_85:
        /*0038*/ 	.byte	0x04, 0x17
        /*003a*/ 	.short	(.L_87 - .L_86)
.L_86:
        /*003c*/ 	.word	0x00000000
        /*0040*/ 	.short	0x0001
        /*0042*/ 	.short	0x0008
        /*0044*/ 	.byte	0x00, 0xf5, 0x21, 0x00


	//----- nvinfo : EIATTR_KPARAM_INFO
	.align		4
.L_87:
        /*0048*/ 	.byte	0x04, 0x17
        /*004a*/ 	.short	(.L_89 - .L_88)
.L_88:
        /*004c*/ 	.word	0x00000000
        /*0050*/ 	.short	0x0000
        /*0052*/ 	.short	0x0000
        /*0054*/ 	.byte	0x00, 0xf5, 0x21, 0x00


	//----- nvinfo : EIATTR_SPARSE_MMA_MASK
	.align		4
.L_89:
        /*0058*/ 	.byte	0x03, 0x50
        /*005a*/ 	.short	0x0000


	//----- nvinfo : EIATTR_MAXREG_COUNT
	.align		4
        /*005c*/ 	.byte	0x03, 0x1b
        /*005e*/ 	.short	0x00ff


	//----- nvinfo : EIATTR_MERCURY_ISA_VERSION
	.align		4
        /*0060*/ 	.byte	0x03, 0x5f
        /*0062*/ 	.short	0x0101


	//----- nvinfo : EIATTR_VRC_CTA_INIT_COUNT
	.align		4
        /*0064*/ 	.byte	0x02, 0x4a
	.zero		1
	.zero		1


	//----- nvinfo : EIATTR_EXIT_INSTR_OFFSETS
	.align		4
        /*0068*/ 	.byte	0x04, 0x1c
        /*006a*/ 	.short	(.L_91 - .L_90)


	//   ....[0]....
.L_90:
        /*006c*/ 	.word	0x00000070


	//   ....[1]....
        /*0070*/ 	.word	0x00000210


	//----- nvinfo : EIATTR_CBANK_PARAM_SIZE
	.align		4
.L_91:
        /*0074*/ 	.byte	0x03, 0x19
        /*0076*/ 	.short	0x0020


	//----- nvinfo : EIATTR_PARAM_CBANK
	.align		4
        /*0078*/ 	.byte	0x04, 0x0a
        /*007a*/ 	.short	(.L_93 - .L_92)
	.align		4
.L_92:
        /*007c*/ 	.word	index@(.nv.constant0.elu_backward)
        /*0080*/ 	.short	0x0380
        /*0082*/ 	.short	0x0020


	//----- nvinfo : EIATTR_SW_WAR
	.align		4
.L_93:
        /*0084*/ 	.byte	0x04, 0x36
        /*0086*/ 	.short	(.L_95 - .L_94)
.L_94:
        /*0088*/ 	.word	0x00000008
.L_95:


//--------------------- .nv.info.leakyrelu_backward --------------------------
	.section	.nv.info.leakyrelu_backward,"",@"SHT_CUDA_INFO"
	.sectionflags	@""
	.align	4


	//----- nvinfo : EIATTR_CUDA_API_VERSION
	.align		4
        /*0000*/ 	.byte	0x04, 0x37
        /*0002*/ 	.short	(.L_97 - .L_96)
.L_96:
        /*0004*/ 	.word	0x00000082


	//----- nvinfo : EIATTR_KPARAM_INFO
	.align		4
.L_97:
        /*0008*/ 	.byte	0x04, 0x17
        /*000a*/ 	.short	(.L_99 - .L_98)
.L_98:
        /*000c*/ 	.word	0x00000000
        /*0010*/ 	.short	0x0004
        /*0012*/ 	.short	0x001c
        /*0014*/ 	.byte	0x00, 0xf0, 0x11, 0x00


	//----- nvinfo : EIATTR_KPARAM_INFO
	.align		4
.L_99:
        /*0018*/ 	.byte	0x04, 0x17
        /*001a*/ 	.short	(.L_101 - .L_100)
.L_100:
        /*001c*/ 	.word	0x00000000
        /*0020*/ 	.short	0x0003
        /*0022*/ 	.short	0x0018
        /*0024*/ 	.byte	0x00, 0xf0, 0x11, 0x00


	//----- nvinfo : EIATTR_KPARAM_INFO
	.align		4
.L_101:
        /*0028*/ 	.byte	0x04, 0x17
        /*002a*/ 	.short	(.L_103 - .L_102)
.L_102:
        /*002c*/ 	.word	0x00000000
        /*0030*/ 	.short	0x0002
        /*0032*/ 	.short	0x0010
        /*0034*/ 	.byte	0x00, 0xf5, 0x21, 0x00


	//----- nvinfo : EIATTR_KPARAM_INFO
	.align		4
.L_103:
        /*0038*/ 	.byte	0x04, 0x17
        /*003a*/ 	.short	(.L_105 - .L_104)
.L_104:
        /*003c*/ 	.word	0x00000000
        /*0040*/ 	.short	0x0001
        /*0042*/ 	.short	0x0008
        /*0044*/ 	.byte	0x00, 0xf5, 0x21, 0x00


	//----- nvinfo : EIATTR_KPARAM_INFO
	.align		4
.L_105:
        /*0048*/ 	.byte	0x04, 0x17
        /*004a*/ 	.short	(.L_107 - .L_106)
.L_106:
        /*004c*/ 	.word	0x00000000
        /*0050*/ 	.short	0x0000
        /*0052*/ 	.short	0x0000
        /*0054*/ 	.byte	0x00, 0xf5, 0x21, 0x00


	//----- nvinfo : EIATTR_SPARSE_MMA_MASK
	.align		4
.L_107:
        /*0058*/ 	.byte	0x03, 0x50
        /*005a*/ 	.short	0x0000


	//----- nvinfo : EIATTR_MAXREG_COUNT
	.align		4
        /*005c*/ 	.byte	0x03, 0x1b
        /*005e*/ 	.short	0x00ff


	//----- nvinfo : EIATTR_MERCURY_ISA_VERSION
	.align		4
        /*0060*/ 	.byte	0x03, 0x5f
        /*0062*/ 	.short	0x0101


	//----- nvinfo : EIATTR_VRC_CTA_INIT_COUNT
	.align		4
        /*0064*/ 	.byte	0x02, 0x4a
	.zero		1
	.zero		1


	//----- nvinfo : EIATTR_EXIT_INSTR_OFFSETS
	.align		4
        /*0068*/ 	.byte	0x04, 0x1c
        /*006a*/ 	.short	(.L_109 - .L_108)


	//   ....[0]....
.L_108:
        /*006c*/ 	.word	0x00000070


	//   ....[1]....
        /*0070*/ 	.word	0x00000160


	//----- nvinfo : EIATTR_CBANK_PARAM_SIZE
	.align		4
.L_109:
        /*0074*/ 	.byte	0x03, 0x19
        /*0076*/ 	.short	0x0020


	//----- nvinfo : EIATTR_PARAM_CBANK
	.align		4
        /*0078*/ 	.byte	0x04, 0x0a
        /*007a*/ 	.short	(.L_111 - .L_110)
	.align		4
.L_110:
        /*007c*/ 	.word	index@(.nv.constant0.leakyrelu_backward)
        /*0080*/ 	.short	0x0380
        /*0082*/ 	.short	0x0020


	//----- nvinfo : EIATTR_SW_WAR
	.align		4
.L_111:
        /*0084*/ 	.byte	0x04, 0x36
        /*0086*/ 	.short	(.L_113 - .L_112)
.L_112:
        /*0088*/ 	.word	0x00000008
.L_113:


//--------------------- .nv.info.tanh_backward    --------------------------
	.section	.nv.info.tanh_backward,"",@"SHT_CUDA_INFO"
	.sectionflags	@""
	.align	4


	//----- nvinfo : EIATTR_CUDA_API_VERSION
	.align		4
        /*0000*/ 	.byte	0x04, 0x37
        /*0002*/ 	.short	(.L_115 - .L_114)
.L_114:
        /*0004*/ 	.word	0x00000082


	//----- nvinfo : EIATTR_KPARAM_INFO
	.align		4
.L_115:
        /*0008*/ 	.byte	0x04, 0x17
        /*000a*/ 	.short	(.L_117 - .L_116)
.L_116:
        /*000c*/ 	.word	0x00000000
        /*0010*/ 	.short	0x0003
        /*0012*/ 	.short	0x0018
        /*0014*/ 	.byte	0x00, 0xf0, 0x11, 0x00


	//----- nvinfo : EIATTR_KPARAM_INFO
	.align		4
.L_117:
        /*0018*/ 	.byte	0x04, 0x17
        /*001a*/ 	.short	(.L_119 - .L_118)
.L_118:
        /*001c*/ 	.word	0x00000000
        /*0020*/ 	.short	0x0002
        /*0022*/ 	.short	0x0010
        /*0024*/ 	.byte	0x00, 0xf5, 0x21, 0x00


	//----- nvinfo : EIATTR_KPARAM_INFO
	.align		4
.L_119:
        /*0028*/ 	.byte	0x04, 0x17
        /*002a*/ 	.short	(.L_121 - .L_120)
.L_120:
        /*002c*/ 	.word	0x00000000
        /*0030*/ 	.short	0x0001
        /*0032*/ 	.short	0x0008
        /*0034*/ 	.byte	0x00, 0xf5, 0x21, 0x00


	//----- nvinfo : EIATTR_KPARAM_INFO
	.align		4
.L_121:
        /*0038*/ 	.byte	0x04, 0x17
        /*003a*/ 	.short	(.L_123 - .L_122)
.L_122:
        /*003c*/ 	.word	0x00000000
        /*0040*/ 	.short	0x0000
        /*0042*/ 	.short	0x0000
        /*0044*/ 	.byte	0x00, 0xf5, 0x21, 0x00


	//----- nvinfo : EIATTR_SPARSE_MMA_MASK
	.align		4
.L_123:
        /*0048*/ 	.byte	0x03, 0x50
        /*004a*/ 	.short	0x0000


	//----- nvinfo : EIATTR_MAXREG_COUNT
	.align		4
        /*004c*/ 	.byte	0x03, 0x1b
        /*004e*/ 	.short	0x00ff


	//----- nvinfo : EIATTR_MERCURY_ISA_VERSION
	.align		4
        /*0050*/ 	.byte	0x03, 0x5f
        /*0052*/ 	.short	0x0101


	//----- nvinfo : EIATTR_VRC_CTA_INIT_COUNT
	.align		4
        /*0054*/ 	.byte	0x02, 0x4a
	.zero		1
	.zero		1


	//----- nvinfo : EIATTR_EXIT_INSTR_OFFSETS
	.align		4
        /*0058*/ 	.byte	0x04, 0x1c
        /*005a*/ 	.short	(.L_125 - .L_124)


	//   ....[0]....
.L_124:
        /*005c*/ 	.word	0x00000070


	//   ....[1]....
        /*0060*/ 	.word	0x00000140


	//----- nvinfo : EIATTR_CBANK_PARAM_SIZE
	.align		4
.L_125:
        /*0064*/ 	.byte	0x03, 0x19
        /*0066*/ 	.short	0x001c


	//----- nvinfo : EIATTR_PARAM_CBANK
	.align		4
        /*0068*/ 	.byte	0x04, 0x0a
        /*006a*/ 	.short	(.L_127 - .L_126)
	.align		4
.L_126:
        /*006c*/ 	.word	index@(.nv.constant0.tanh_backward)
        /*0070*/ 	.short	0x0380
        /*0072*/ 	.short	0x001c


	//----- nvinfo : EIATTR_SW_WAR
	.align		4
.L_127:
        /*0074*/ 	.byte	0x04, 0x36
        /*0076*/ 	.short	(.L_129 - .L_128)
.L_128:
        /*0078*/ 	.word	0x00000008
.L_129:


//--------------------- .nv.info.sigmoid_backward --------------------------
	.section	.nv.info.sigmoid_backward,"",@"SHT_CUDA_INFO"
	.sectionflags	@""
	.align	4


	//----- nvinfo : EIATTR_CUDA_API_VERSION
	.align		4
        /*0000*/ 	.byte	0x04, 0x37
        /*0002*/ 	.short	(.L_131 - .L_130)
.L_130:
        /*0004*/ 	.word	0x00000082


	//----- nvinfo : EIATTR_KPARAM_INFO
	.align		4
.L_131:
        /*0008*/ 	.byte	0x04, 0x17
        /*000a*/ 	.short	(.L_133 - .L_132)
.L_132:
        /*000c*/ 	.word	0x00000000
        /*0010*/ 	.short	0x0003
        /*0012*/ 	.short	0x0018
        /*0014*/ 	.byte	0x00, 0xf0, 0x11, 0x00


	//----- nvinfo : EIATTR_KPARAM_INFO
	.align		4
.L_133:
        /*0018*/ 	.byte	0x04, 0x17
        /*001a*/ 	.short	(.L_135 - .L_134)
.L_134:
        /*001c*/ 	.word	0x00000000
        /*0020*/ 	.short	0x0002
        /*0022*/ 	.short	0x0010
        /*0024*/ 	.byte	0x00, 0xf5, 0x21, 0x00


	//----- nvinfo : EIATTR_KPARAM_INFO
	.align		4
.L_135:
        /*0028*/ 	.byte	0x04, 0x17
        /*002a*/ 	.short	(.L_137 - .L_136)
.L_136:
        /*002c*/ 	.word	0x00000000
        /*0030*/ 	.short	0x0001
        /*0032*/ 	.short	0x0008
        /*0034*/ 	.byte	0x00, 0xf5, 0x21, 0x00


	//----- nvinfo : EIATTR_KPARAM_INFO
	.align		4
.L_137:
        /*0038*/ 	.byte	0x04, 0x17
        /*003a*/ 	.short	(.L_139 - .L_138)
.L_138:
        /*003c*/ 	.word	0x00000000
        /*0040*/ 	.short	0x0000
        /*0042*/ 	.short	0x0000
        /*0044*/ 	.byte	0x00, 0xf5, 0x21, 0x00


	//----- nvinfo : EIATTR_SPARSE_MMA_MASK
	.align		4
.L_139:
        /*0048*/ 	.byte	0x03, 0x50
        /*004a*/ 	.short	0x0000


	//----- nvinfo : EIATTR_MAXREG_COUNT
	.align		4
        /*004c*/ 	.byte	0x03, 0x1b
        /*004e*/ 	.short	0x00ff


	//----- nvinfo : EIATTR_MERCURY_ISA_VERSION
	.align		4
        /*0050*/ 	.byte	0x03, 0x5f
        /*0052*/ 	.short	0x0101


	//----- nvinfo : EIATTR_VRC_CTA_INIT_COUNT
	.align		4
        /*0054*/ 	.byte	0x02, 0x4a
	.zero		1
	.zero		1


	//----- nvinfo : EIATTR_EXIT_INSTR_OFFSETS
	.align		4
        /*0058*/ 	.byte	0x04, 0x1c
        /*005a*/ 	.short	(.L_141 - .L_140)


	//   ....[0]....
.L_140:
        /*005c*/ 	.word	0x00000070


	//   ....[1]....
        /*0060*/ 	.word	0x00000150


	//----- nvinfo : EIATTR_CBANK_PARAM_SIZE
	.align		4
.L_141:
        /*0064*/ 	.byte	0x03, 0x19
        /*0066*/ 	.short	0x001c


	//----- nvinfo : EIATTR_PARAM_CBANK
	.align		4
        /*0068*/ 	.byte	0x04, 0x0a
        /*006a*/ 	.short	(.L_143 - .L_142)
	.align		4
.L_142:
        /*006c*/ 	.word	index@(.nv.constant0.sigmoid_backward)
        /*0070*/ 	.short	0x0380
        /*0072*/ 	.short	0x001c


	//----- nvinfo : EIATTR_SW_WAR
	.align		4
.L_143:
        /*0074*/ 	.byte	0x04, 0x36
        /*0076*/ 	.short	(.L_145 - .L_144)
.L_144:
        /*0078*/ 	.word	0x00000008
.L_145:


//--------------------- .nv.info.relu_forward     --------------------------
	.section	.nv.info.relu_forward,"",@"SHT_CUDA_INFO"
	.sectionflags	@""
	.align	4


	//----- nvinfo : EIATTR_CUDA_API_VERSION
	.align		4
        /*0000*/ 	.byte	0x04, 0x37
        /*0002*/ 	.short	(.L_147 - .L_146)
.L_146:
        /*0004*/ 	.word	0x00000082


	//----- nvinfo : EIATTR_KPARAM_INFO
	.align		4
.L_147:
        /*0008*/ 	.byte	0x04, 0x17
        /*000a*/ 	.short	(.L_149 - .L_148)
.L_148:
        /*000c*/ 	.word	0x00000000
        /*0010*/ 	.short	0x0004
        /*0012*/ 	.short	0x001c
        /*0014*/ 	.byte	0x00, 0xf0, 0x11, 0x00


	//----- nvinfo : EIATTR_KPARAM_INFO
	.align		4
.L_149:
        /*0018*/ 	.byte	0x04, 0x17
        /*001a*/ 	.short	(.L_151 - .L_150)
.L_150:
        /*001c*/ 	.word	0x00000000
        /*0020*/ 	.short	0x0003
        /*0022*/ 	.short	0x0018
        /*0024*/ 	.byte	0x00, 0xf0, 0x11, 0x00


	//----- nvinfo : EIATTR_KPARAM_INFO
	.align		4
.L_151:
        /*0028*/ 	.byte	0x04, 0x17
        /*002a*/ 	.short	(.L_153 - .L_152)
.L_152:
        /*002c*/ 	.word	0x00000000
        /*0030*/ 	.short	0x0002
        /*0032*/ 	.short	0x0010
        /*0034*/ 	.byte	0x00, 0xf5, 0x21, 0x00


	//----- nvinfo : EIATTR_KPARAM_INFO
	.align		4
.L_153:
        /*0038*/ 	.byte	0x04, 0x17
        /*003a*/ 	.short	(.L_155 - .L_154)
.L_154:
        /*003c*/ 	.word	0x00000000
        /*0040*/ 	.short	0x0001
        /*0042*/ 	.short	0x0008
        /*0044*/ 	.byte	0x00, 0xf5, 0x21, 0x00


	//----- nvinfo : EIATTR_KPARAM_INFO
	.align		4
.L_155:
        /*0048*/ 	.byte	0x04, 0x17
        /*004a*/ 	.short	(.L_157 - .L_156)
.L_156:
        /*004c*/ 	.word	0x00000000
        /*0050*/ 	.short	0x0000
        /*0052*/ 	.short	0x0000
        /*0054*/ 	.byte	0x00, 0xf5, 0x21, 0x00


	//----- nvinfo : EIATTR_SPARSE_MMA_MASK
	.align		4
.L_157:
        /*0058*/ 	.byte	0x03, 0x50
        /*005a*/ 	.short	0x0000


	//----- nvinfo : EIATTR_MAXREG_COUNT
	.align		4
        /*005c*/ 	.byte	0x03, 0x1b
        /*005e*/ 	.short	0x00ff


	//----- nvinfo : EIATTR_MERCURY_ISA_VERSION
	.align		4
        /*0060*/ 	.byte	0x03, 0x5f
        /*0062*/ 	.short	0x0101


	//----- nvinfo : EIATTR_VRC_CTA_INIT_COUNT
	.align		4
        /*0064*/ 	.byte	0x02, 0x4a
	.zero		1
	.zero		1


	//----- nvinfo : EIATTR_EXIT_INSTR_OFFSETS
	.align		4
        /*0068*/ 	.byte	0x04, 0x1c
        /*006a*/ 	.short	(.L_159 - .L_158)


	//   ....[0]....
.L_158:
        /*006c*/ 	.word	0x00000070


	//   ....[1]....
        /*0070*/ 	.word	0x00000190


	//----- nvinfo : EIATTR_CBANK_PARAM_SIZE
	.align		4
.L_159:
        /*0074*/ 	.byte	0x03, 0x19
        /*0076*/ 	.short	0x0020


	//----- nvinfo : EIATTR_PARAM_CBANK
	.align		4
        /*0078*/ 	.byte	0x04, 0x0a
        /*007a*/ 	.short	(.L_161 - .L_160)
	.align		4
.L_160:
        /*007c*/ 	.word	index@(.nv.constant0.relu_forward)
        /*0080*/ 	.short	0x0380
        /*0082*/ 	.short	0x0020


	//----- nvinfo : EIATTR_SW_WAR
	.align		4
.L_161:
        /*0084*/ 	.byte	0x04, 0x36
        /*0086*/ 	.short	(.L_163 - .L_162)
.L_162:
        /*0088*/ 	.word	0x00000008
.L_163:


//--------------------- .nv.info.elu_forward      --------------------------
	.section	.nv.info.elu_forward,"",@"SHT_CUDA_INFO"
	.sectionflags	@""
	.align	4


	//----- nvinfo : EIATTR_CUDA_API_VERSION
	.align		4
        /*0000*/ 	.byte	0x04, 0x37
        /*0002*/ 	.short	(.L_165 - .L_164)
.L_164:
        /*0004*/ 	.word	0x00000082


	//----- nvinfo : EIATTR_KPARAM_INFO
	.align		4
.L_165:
        /*0008*/ 	.byte	0x04, 0x17
        /*000a*/ 	.short	(.L_167 - .L_166)
.L_166:
        /*000c*/ 	.word	0x00000000
        /*0010*/ 	.short	0x0004
        /*0012*/ 	.short	0x0018
        /*0014*/ 	.byte	0x00, 0xf0, 0x11, 0x00


	//----- nvinfo : EIATTR_KPARAM_INFO
	.align		4
.L_167:
        /*0018*/ 	.byte	0x04, 0x17
        /*001a*/ 	.short	(.L_169 - .L_168)
.L_168:
        /*001c*/ 	.word	0x00000000
        /*0020*/ 	.short	0x0003
        /*0022*/ 	.short	0x0014
        /*0024*/ 	.byte	0x00, 0xf0, 0x11, 0x00


	//----- nvinfo : EIATTR_KPARAM_INFO
	.align		4
.L_169:
        /*0028*/ 	.byte	0x04, 0x17
        /*002a*/ 	.short	(.L_171 - .L_170)
.L_170:
        /*002c*/ 	.word	0x00000000
        /*0030*/ 	.short	0x0002
        /*0032*/ 	.short	0x0010
        /*0034*/ 	.byte	0x00, 0xf0, 0x11, 0x00


	//----- nvinfo : EIATTR_KPARAM_INFO
	.align		4
.L_171:
        /*0038*/ 	.byte	0x04, 0x17
        /*003a*/ 	.short	(.L_173 - .L_172)
.L_172:
        /*003c*/ 	.word	0x00000000
        /*0040*/ 	.short	0x0001
        /*0042*/ 	.short	0x0008
        /*0044*/ 	.byte	0x00, 0xf5, 0x21, 0x00


	//----- nvinfo : EIATTR_KPARAM_INFO
	.align		4
.L_173:
        /*0048*/ 	.byte	0x04, 0x17
        /*004a*/ 	.short	(.L_175 - .L_174)
.L_174:
        /*004c*/ 	.word	0x00000000
        /*0050*/ 	.short	0x0000
        /*0052*/ 	.short	0x0000
        /*0054*/ 	.byte	0x00, 0xf5, 0x21, 0x00


	//----- nvinfo : EIATTR_SPARSE_MMA_MASK
	.align		4
.L_175:
        /*0058*/ 	.byte	0x03, 0x50
        /*005a*/ 	.short	0x0000


	//----- nvinfo : EIATTR_MAXREG_COUNT
	.align		4
        /*005c*/ 	.byte	0x03, 0x1b
        /*005e*/ 	.short	0x00ff


	//----- nvinfo : EIATTR_MERCURY_ISA_VERSION
	.align		4
        /*0060*/ 	.byte	0x03, 0x5f
        /*0062*/ 	.short	0x0101


	//----- nvinfo : EIATTR_VRC_CTA_INIT_COUNT
	.align		4
        /*0064*/ 	.byte	0x02, 0x4a
	.zero		1
	.zero		1


	//----- nvinfo : EIATTR_EXIT_INSTR_OFFSETS
	.align		4
        /*0068*/ 	.byte	0x04, 0x1c
        /*006a*/ 	.short	(.L_177 - .L_176)


	//   ....[0]....
.L_176:
        /*006c*/ 	.word	0x00000070


	//   ....[1]....
        /*0070*/ 	.word	0x000001f0


	//   ....[2]....
        /*0074*/ 	.word	0x00000230


	//----- nvinfo : EIATTR_CRS_STACK_SIZE
	.align		4
.L_177:
        /*0078*/ 	.byte	0x04, 0x1e
        /*007a*/ 	.short	(.L_179 - .L_178)
.L_178:
        /*007c*/ 	.word	0x00000000


	//----- nvinfo : EIATTR_CBANK_PARAM_SIZE
	.align		4
.L_179:
        /*0080*/ 	.byte	0x03, 0x19
        /*0082*/ 	.short	0x001c


	//----- nvinfo : EIATTR_PARAM_CBANK
	.align		4
        /*0084*/ 	.byte	0x04, 0x0a
        /*0086*/ 	.short	(.L_181 - .L_180)
	.align		4
.L_180:
        /*0088*/ 	.word	index@(.nv.constant0.elu_forward)
        /*008c*/ 	.short	0x0380
        /*008e*/ 	.short	0x001c


	//----- nvinfo : EIATTR_SW_WAR
	.align		4
.L_181:
        /*0090*/ 	.byte	0x04, 0x36
        /*0092*/ 	.short	(.L_183 - .L_182)
.L_182:
        /*0094*/ 	.word	0x00000008
.L_183:


//--------------------- .nv.info.leakyrelu_forward --------------------------
	.section	.nv.info.leakyrelu_forward,"",@"SHT_CUDA_INFO"
	.sectionflags	@""
	.align	4


	//----- nvinfo : EIATTR_CUDA_API_VERSION
	.align		4
        /*0000*/ 	.byte	0x04, 0x37
        /*0002*/ 	.short	(.L_185 - .L_184)
.L_184:
        /*0004*/ 	.word	0x00000082


	//----- nvinfo : EIATTR_KPARAM_INFO
	.align		4
.L_185:
        /*0008*/ 	.byte	0x04, 0x17
        /*000a*/ 	.short	(.L_187 - .L_186)
.L_186:
        /*000c*/ 	.word	0x00000000
        /*0010*/ 	.short	0x0004
        /*0012*/ 	.short	0x0018
        /*0014*/ 	.byte	0x00, 0xf0, 0x11, 0x00


	//----- nvinfo : EIATTR_KPARAM_INFO
	.align		4
.L_187:
        /*0018*/ 	.byte	0x04, 0x17
        /*001a*/ 	.short	(.L_189 - .L_188)
.L_188:
        /*001c*/ 	.word	0x00000000
        /*0020*/ 	.short	0x0003
        /*0022*/ 	.short	0x0014
        /*0024*/ 	.byte	0x00, 0xf0, 0x11, 0x00


	//----- nvinfo : EIATTR_KPARAM_INFO
	.align		4
.L_189:
        /*0028*/ 	.byte	0x04, 0x17
        /*002a*/ 	.short	(.L_191 - .L_190)
.L_190:
        /*002c*/ 	.word	0x00000000
        /*0030*/ 	.short	0x0002
        /*0032*/ 	.short	0x0010
        /*0034*/ 	.byte	0x00, 0xf0, 0x11, 0x00


	//----- nvinfo : EIATTR_KPARAM_INFO
	.align		4
.L_191:
        /*0038*/ 	.byte	0x04, 0x17
        /*003a*/ 	.short	(.L_193 - .L_192)
.L_192:
        /*003c*/ 	.word	0x00000000
        /*0040*/ 	.short	0x0001
        /*0042*/ 	.short	0x0008
        /*0044*/ 	.byte	0x00, 0xf5, 0x21, 0x00


	//----- nvinfo : EIATTR_KPARAM_INFO
	.align		4
.L_193:
        /*0048*/ 	.byte	0x04, 0x17
        /*004a*/ 	.short	(.L_195 - .L_194)
.L_194:
        /*004c*/ 	.word	0x00000000
        /*0050*/ 	.short	0x0000
        /*0052*/ 	.short	0x0000
        /*0054*/ 	.byte	0x00, 0xf5, 0x21, 0x00


	//----- nvinfo : EIATTR_SPARSE_MMA_MASK
	.align		4
.L_195:
        /*0058*/ 	.byte	0x03, 0x50
        /*005a*/ 	.short	0x0000


	//----- nvinfo : EIATTR_MAXREG_COUNT
	.align		4
        /*005c*/ 	.byte	0x03, 0x1b
        /*005e*/ 	.short	0x00ff


	//----- nvinfo : EIATTR_MERCURY_ISA_VERSION
	.align		4
        /*0060*/ 	.byte	0x03, 0x5f
        /*0062*/ 	.short	0x0101


	//----- nvinfo : EIATTR_VRC_CTA_INIT_COUNT
	.align		4
        /*0064*/ 	.byte	0x02, 0x4a
	.zero		1
	.zero		1


	//----- nvinfo : EIATTR_EXIT_INSTR_OFFSETS
	.align		4
        /*0068*/ 	.byte	0x04, 0x1c
        /*006a*/ 	.short	(.L_197 - .L_196)


	//   ....[0]....
.L_196:
        /*006c*/ 	.word	0x00000070


	//   ....[1]....
        /*0070*/ 	.word	0x00000120


	//   ....[2]....
        /*0074*/ 	.word	0x00000160


	//----- nvinfo : EIATTR_CBANK_PARAM_SIZE
	.align		4
.L_197:
        /*0078*/ 	.byte	0x03, 0x19
        /*007a*/ 	.short	0x001c


	//----- nvinfo : EIATTR_PARAM_CBANK
	.align		4
        /*007c*/ 	.byte	0x04, 0x0a
        /*007e*/ 	.short	(.L_199 - .L_198)
	.align		4
.L_198:
        /*0080*/ 	.word	index@(.nv.constant0.leakyrelu_forward)
        /*0084*/ 	.short	0x0380
        /*0086*/ 	.short	0x001c


	//----- nvinfo : EIATTR_SW_WAR
	.align		4
.L_199:
        /*0088*/ 	.byte	0x04, 0x36
        /*008a*/ 	.short	(.L_201 - .L_200)
.L_200:
        /*008c*/ 	.word	0x00000008
.L_201:


//--------------------- .nv.info.tanh_forward     --------------------------
	.section	.nv.info.tanh_forward,"",@"SHT_CUDA_INFO"
	.sectionflags	@""
	.align	4


	//----- nvinfo : EIATTR_CUDA_API_VERSION
	.align		4
        /*0000*/ 	.byte	0x04, 0x37
        /*0002*/ 	.short	(.L_203 - .L_202)
.L_202:
        /*0004*/ 	.word	0x00000082


	//----- nvinfo : EIATTR_KPARAM_INFO
	.align		4
.L_203:
        /*0008*/ 	.byte	0x04, 0x17
        /*000a*/ 	.short	(.L_205 - .L_204)
.L_204:
        /*000c*/ 	.word	0x00000000
        /*0010*/ 	.short	0x0003
        /*0012*/ 	.short	0x0014
        /*0014*/ 	.byte	0x00, 0xf0, 0x11, 0x00


	//----- nvinfo : EIATTR_KPARAM_INFO
	.align		4
.L_205:
        /*0018*/ 	.byte	0x04, 0x17
        /*001a*/ 	.short	(.L_207 - .L_206)
.L_206:
        /*001c*/ 	.word	0x00000000
        /*0020*/ 	.short	0x0002
        /*0022*/ 	.short	0x0010
        /*0024*/ 	.byte	0x00, 0xf0, 0x11, 0x00


	//----- nvinfo : EIATTR_KPARAM_INFO
	.align		4
.L_207:
        /*0028*/ 	.byte	0x04, 0x17
        /*002a*/ 	.short	(.L_209 - .L_208)
.L_208:
        /*002c*/ 	.word	0x00000000
        /*0030*/ 	.short	0x0001
        /*0032*/ 	.short	0x0008
        /*0034*/ 	.byte	0x00, 0xf5, 0x21, 0x00


	//----- nvinfo : EIATTR_KPARAM_INFO
	.align		4
.L_209:
        /*0038*/ 	.byte	0x04, 0x17
        /*003a*/ 	.short	(.L_211 - .L_210)
.L_210:
        /*003c*/ 	.word	0x00000000
        /*0040*/ 	.short	0x0000
        /*0042*/ 	.short	0x0000
        /*0044*/ 	.byte	0x00, 0xf5, 0x21, 0x00


	//----- nvinfo : EIATTR_SPARSE_MMA_MASK
	.align		4
.L_211:
        /*0048*/ 	.byte	0x03, 0x50
        /*004a*/ 	.short	0x0000


	//----- nvinfo : EIATTR_MAXREG_COUNT
	.align		4
        /*004c*/ 	.byte	0x03, 0x1b
        /*004e*/ 	.short	0x00ff


	//----- nvinfo : EIATTR_MERCURY_ISA_VERSION
	.align		4
        /*0050*/ 	.byte	0x03, 0x5f
        /*0052*/ 	.short	0x0101


	//----- nvinfo : EIATTR_VRC_CTA_INIT_COUNT
	.align		4
        /*0054*/ 	.byte	0x02, 0x4a
	.zero		1
	.zero		1


	//----- nvinfo : EIATTR_EXIT_INSTR_OFFSETS
	.align		4
        /*0058*/ 	.byte	0x04, 0x1c
        /*005a*/ 	.short	(.L_213 - .L_212)


	//   ....[0]....
.L_212:
        /*005c*/ 	.word	0x00000070


	//   ....[1]....
        /*0060*/ 	.word	0x00000200


	//   ....[2]....
        /*0064*/ 	.word	0x00000240


	//----- nvinfo : EIATTR_CBANK_PARAM_SIZE
	.align		4
.L_213:
        /*0068*/ 	.byte	0x03, 0x19
        /*006a*/ 	.short	0x0018


	//----- nvinfo : EIATTR_PARAM_CBANK
	.align		4
        /*006c*/ 	.byte	0x04, 0x0a
        /*006e*/ 	.short	(.L_215 - .L_214)
	.align		4
.L_214:
        /*0070*/ 	.word	index@(.nv.constant0.tanh_forward)
        /*0074*/ 	.short	0x0380
        /*0076*/ 	.short	0x0018


	//----- nvinfo : EIATTR_SW_WAR
	.align		4
.L_215:
        /*0078*/ 	.byte	0x04, 0x36
        /*007a*/ 	.short	(.L_217 - .L_216)
.L_216:
        /*007c*/ 	.word	0x00000008
.L_217:


//--------------------- .nv.info.sigmoid_forward  --------------------------
	.section	.nv.info.sigmoid_forward,"",@"SHT_CUDA_INFO"
	.sectionflags	@""
	.align	4


	//----- nvinfo : EIATTR_CUDA_API_VERSION
	.align		4
        /*0000*/ 	.byte	0x04, 0x37
        /*0002*/ 	.short	(.L_219 - .L_218)
.L_218:
        /*0004*/ 	.word	0x00000082


	//----- nvinfo : EIATTR_KPARAM_INFO
	.align		4
.L_219:
        /*0008*/ 	.byte	0x04, 0x17
        /*000a*/ 	.short	(.L_221 - .L_220)
.L_220:
        /*000c*/ 	.word	0x00000000
        /*0010*/ 	.short	0x0003
        /*0012*/ 	.short	0x0014
        /*0014*/ 	.byte	0x00, 0xf0, 0x11, 0x00


	//----- nvinfo : EIATTR_KPARAM_INFO
	.align		4
.L_221:
        /*0018*/ 	.byte	0x04, 0x17
        /*001a*/ 	.short	(.L_223 - .L_222)
.L_222:
        /*001c*/ 	.word	0x00000000
        /*0020*/ 	.short	0x0002
        /*0022*/ 	.short	0x0010
        /*0024*/ 	.byte	0x00, 0xf0, 0x11, 0x00


	//----- nvinfo : EIATTR_KPARAM_INFO
	.align		4
.L_223:
        /*0028*/ 	.byte	0x04, 0x17
        /*002a*/ 	.short	(.L_225 - .L_224)
.L_224:
        /*002c*/ 	.word	0x00000000
        /*0030*/ 	.short	0x0001
        /*0032*/ 	.short	0x0008
        /*0034*/ 	.byte	0x00, 0xf5, 0x21, 0x00


	//----- nvinfo : EIATTR_KPARAM_INFO
	.align		4
.L_225:
        /*0038*/ 	.byte	0x04, 0x17
        /*003a*/ 	.short	(.L_227 - .L_226)
.L_226:
        /*003c*/ 	.word	0x00000000
        /*0040*/ 	.short	0x0000
        /*0042*/ 	.short	0x0000
        /*0044*/ 	.byte	0x00, 0xf5, 0x21, 0x00


	//----- nvinfo : EIATTR_SPARSE_MMA_MASK
	.align		4
.L_227:
        /*0048*/ 	.byte	0x03, 0x50
        /*004a*/ 	.short	0x0000


	//----- nvinfo : EIATTR_MAXREG_COUNT
	.align		4
        /*004c*/ 	.byte	0x03, 0x1b
        /*004e*/ 	.short	0x00ff


	//----- nvinfo : EIATTR_MERCURY_ISA_VERSION
	.align		4
        /*0050*/ 	.byte	0x03, 0x5f
        /*0052*/ 	.short	0x0101


	//----- nvinfo : EIATTR_VRC_CTA_INIT_COUNT
	.align		4
        /*0054*/ 	.byte	0x02, 0x4a
	.zero		1
	.zero		1


	//----- nvinfo : EIATTR_EXIT_INSTR_OFFSETS
	.align		4
        /*0058*/ 	.byte	0x04, 0x1c
        /*005a*/ 	.short	(.L_229 - .L_228)


	//   ....[0]....
.L_228:
        /*005c*/ 	.word	0x00000070


	//   ....[1]....
        /*0060*/ 	.word	0x00000270


	//   ....[2]....
        /*0064*/ 	.word	0x000002b0


	//----- nvinfo : EIATTR_CRS_STACK_SIZE
	.align		4
.L_229:
        /*0068*/ 	.byte	0x04, 0x1e
        /*006a*/ 	.short	(.L_231 - .L_230)
.L_230:
        /*006c*/ 	.word	0x00000000


	//----- nvinfo : EIATTR_CBANK_PARAM_SIZE
	.align		4
.L_231:
        /*0070*/ 	.byte	0x03, 0x19
        /*0072*/ 	.short	0x0018


	//----- nvinfo : EIATTR_PARAM_CBANK
	.align		4
        /*0074*/ 	.byte	0x04, 0x0a
        /*0076*/ 	.short	(.L_233 - .L_232)
	.align		4
.L_232:
        /*0078*/ 	.word	index@(.nv.constant0.sigmoid_forward)
        /*007c*/ 	.short	0x0380
        /*007e*/ 	.short	0x0018


	//----- nvinfo : EIATTR_SW_WAR
	.align		4
.L_233:
        /*0080*/ 	.byte	0x04, 0x36
        /*0082*/ 	.short	(.L_235 - .L_234)
.L_234:
        /*0084*/ 	.word	0x00000008
.L_235:


//--------------------- .nv.callgraph             --------------------------
	.section	.nv.callgraph,"",@"SHT_CUDA_CALLGRAPH"
	.align	4
	.sectionentsize	8
	.align		4
        /*0000*/ 	.word	0x00000000
	.align		4
        /*0004*/ 	.word	0xffffffff
	.align		4
        /*0008*/ 	.word	0x00000000
	.align		4
        /*000c*/ 	.word	0xfffffffe
	.align		4
        /*0010*/ 	.word	0x00000000
	.align		4
        /*0014*/ 	.word	0xfffffffd
	.align		4
        /*0018*/ 	.word	0x00000000
	.align		4
        /*001c*/ 	.word	0xfffffffc


//--------------------- .text.relu_backward       --------------------------
	.section	.text.relu_backward,"ax",@progbits
	.align	128
        .global         relu_backward
        .type           relu_backward,@function
        .size           relu_backward,(.L_x_20 - relu_backward)
        .other          relu_backward,@"STO_CUDA_ENTRY STV_DEFAULT"
relu_backward:
.text.relu_backward:
[----:B------:R-:W-:Y:S01]  /*0000*/  LDC R1, c[0x0][0x37c] ;  /* 0x0000df00ff017b82 */ /* 0x000fe20000000800 */
[----:B------:R-:W0:Y:S07]  /*0010*/  S2R R0, SR_TID.X ;  /* 0x0000000000007919 */ /* 0x000e2e0000002100 */
[----:B------:R-:W0:Y:S01]  /*0020*/  S2UR UR4, SR_CTAID.X ;  /* 0x00000000000479c3 */ /* 0x000e220000002500 */
[----:B------:R-:W1:Y:S07]  /*0030*/  LDCU UR5, c[0x0][0x398] ;  /* 0x00007300ff0577ac */ /* 0x000e6e0008000800 */
[----:B------:R-:W0:Y:S02]  /*0040*/  LDC R9, c[0x0][0x360] ;  /* 0x0000d800ff097b82 */ /* 0x000e240000000800 */
[----:B0-----:R-:W-:-:S05]  /*0050*/  IMAD R9, R9, UR4, R0 ;  /* 0x0000000409097c24 */ /* 0x001fca000f8e0200 */
[----:B-1----:R-:W-:-:S13]  /*0060*/  ISETP.GE.AND P0, PT, R9, UR5, PT ;  /* 0x0000000509007c0c */ /* 0x002fda000bf06270 */
[----:B------:R-:W-:Y:S05]  /*0070*/  @P0 EXIT ;  /* 0x000000000000094d */ /* 0x000fea0003800000 */
[----:B------:R-:W0:Y:S01]  /*0080*/  LDCU.64 UR6, c[0x0][0x390] ;  /* 0x00007200ff0677ac */ /* 0x000e220008000a00 */
[----:B------:R-:W1:Y:S01]  /*0090*/  LDC.64 R2, c[0x0][0x380] ;  /* 0x0000e000ff027b82 */ /* 0x000e620000000a00 */
[----:B------:R-:W2:Y:S07]  /*00a0*/  LDCU.64 UR4, c[0x0][0x358] ;  /* 0x00006b00ff0477ac */ /* 0x000eae0008000a00 */
[----:B------:R-:W3:Y:S01]  /*00b0*/  LDC.64 R4, c[0x0][0x388] ;  /* 0x0000e200ff047b82 */ /* 0x000ee20000000a00 */
[----:B0-----:R-:W-:-:S04]  /*00c0*/  IADD3 R6, P0, PT, R9, UR6, RZ ;  /* 0x0000000609067c10 */ /* 0x001fc8000ff1e0ff */
[C---:B------:R-:W-:Y:S01]  /*00d0*/  LEA.HI.X.SX32 R7, R9.reuse, UR7, 0x1, P0 ;  /* 0x0000000709077c11 */ /* 0x040fe200080f0eff */
[----:B-1----:R-:W-:-:S04]  /*00e0*/  IMAD.WIDE R2, R9, 0x4, R2 ;  /* 0x0000000409027825 */ /* 0x002fc800078e0202 */
[----:B--2---:R-:W2:Y:S04]  /*00f0*/  LDG.E.U8 R6, desc[UR4][R6.64] ;  /* 0x0000000406067981 */ /* 0x004ea8000c1e1100 */
[----:B------:R-:W4:Y:S01]  /*0100*/  LDG.E R2, desc[UR4][R2.64] ;  /* 0x0000000402027981 */ /* 0x000f22000c1e1900 */
[----:B---3--:R-:W-:Y:S01]  /*0110*/  IMAD.WIDE R4, R9, 0x4, R4 ;  /* 0x0000000409047825 */ /* 0x008fe200078e0204 */
[----:B--2---:R-:W-:-:S05]  /*0120*/  I2FP.F32.U32 R11, R6 ;  /* 0x00000006000b7245 */ /* 0x004fca0000201000 */
[----:B----4-:R-:W-:-:S05]  /*0130*/  FMUL R11, R2, R11 ;  /* 0x0000000b020b7220 */ /* 0x010fca0000400000 */
[----:B------:R-:W-:Y:S01]  /*0140*/  STG.E desc[UR4][R4.64], R11 ;  /* 0x0000000b04007986 */ /* 0x000fe2000c101904 */
[----:B------:R-:W-:Y:S05]  /*0150*/  EXIT ;  /* 0x000000000000794d */ /* 0x000fea0003800000 */
.L_x_0:
[----:B------:R-:W-:-:S00]  /*0160*/  BRA `(.L_x_0) ;  /* 0xfffffffc00fc7947 */ /* 0x000fc0000383ffff */
[----:B------:R-:W-:-:S00]  /*0170*/  NOP ;  /* 0x0000000000007918 */ /* 0x000fc00000000000 */
        /* <DEDUP_REMOVED lines=8> */
.L_x_20:


//--------------------- .text.elu_backward        --------------------------
	.section	.text.elu_backward,"ax",@progbits
	.align	128
        .global         elu_backward
        .type           elu_backward,@function
        .size           elu_backward,(.L_x_21 - elu_backward)
        .other          elu_backward,@"STO_CUDA_ENTRY STV_DEFAULT"
elu_backward:
.text.elu_backward:
        /* <DEDUP_REMOVED lines=8> */
[----:B------:R-:W0:Y:S01]  /*0080*/  LDC.64 R2, c[0x0][0x380] ;  /* 0x0000e000ff027b82 */ /* 0x000e220000000a00 */
[----:B------:R-:W1:Y:S07]  /*0090*/  LDCU.64 UR4, c[0x0][0x358] ;  /* 0x00006b00ff0477ac */ /* 0x000e6e0008000a00 */
[----:B------:R-:W2:Y:S01]  /*00a0*/  LDC.64 R4, c[0x0][0x388] ;  /* 0x0000e200ff047b82 */ /* 0x000ea20000000a00 */
[----:B0-----:R-:W-:-:S06]  /*00b0*/  IMAD.WIDE R2, R7, 0x4, R2 ;  /* 0x0000000407027825 */ /* 0x001fcc00078e0202 */
[----:B-1----:R-:W3:Y:S01]  /*00c0*/  LDG.E R2, desc[UR4][R2.64] ;  /* 0x0000000402027981 */ /* 0x002ee2000c1e1900 */
[----:B--2---:R-:W-:-:S06]  /*00d0*/  IMAD.WIDE R4, R7, 0x4, R4 ;  /* 0x0000000407047825 */ /* 0x004fcc00078e0204 */
[----:B------:R0:W2:Y:S01]  /*00e0*/  LDG.E R5, desc[UR4][R4.64] ;  /* 0x0000000404057981 */ /* 0x0000a2000c1e1900 */
[----:B---3--:R-:W-:-:S13]  /*00f0*/  FSETP.GT.AND P0, PT, R2, RZ, PT ;  /* 0x000000ff0200720b */ /* 0x008fda0003f04000 */
[----:B------:R-:W-:Y:S02]  /*0100*/  @!P0 MOV R9, 0x3bbb989d ;  /* 0x3bbb989d00098802 */ /* 0x000fe40000000f00 */
[----:B------:R-:W-:-:S03]  /*0110*/  @!P0 MOV R11, 0x437c0000 ;  /* 0x437c0000000b8802 */ /* 0x000fc60000000f00 */
[----:B------:R-:W-:-:S04]  /*0120*/  @!P0 FFMA.SAT R0, R2, R9, 0.5 ;  /* 0x3f00000002008423 */ /* 0x000fc80000002009 */
[----:B------:R-:W-:Y:S02]  /*0130*/  @!P0 FFMA.RM R0, R0, R11, 12582913 ;  /* 0x4b40000100008423 */ /* 0x000fe4000000400b */
[----:B------:R-:W1:Y:S02]  /*0140*/  @!P0 LDC R11, c[0x0][0x39c] ;  /* 0x0000e700ff0b8b82 */ /* 0x000e640000000800 */
[C---:B------:R-:W-:Y:S01]  /*0150*/  @!P0 FADD R9, R0.reuse, -12583039 ;  /* 0xcb40007f00098421 */ /* 0x040fe20000000000 */
[----:B0-----:R-:W-:Y:S01]  /*0160*/  @!P0 SHF.L.U32 R4, R0, 0x17, RZ ;  /* 0x0000001700048819 */ /* 0x001fe200000006ff */
[----:B------:R-:W-:Y:S02]  /*0170*/  HFMA2 R0, -RZ, RZ, 1.875, 0 ;  /* 0x3f800000ff007431 */ /* 0x000fe400000001ff */
[----:B------:R-:W-:-:S04]  /*0180*/  @!P0 FFMA R9, R2, 1.4426950216293334961, -R9 ;  /* 0x3fb8aa3b02098823 */ /* 0x000fc80000000809 */
[----:B------:R-:W-:Y:S02]  /*0190*/  @!P0 FFMA R9, R2, 1.925963033500011079e-08, R9 ;  /* 0x32a5706002098823 */ /* 0x000fe40000000009 */
[----:B------:R-:W0:Y:S04]  /*01a0*/  LDC.64 R2, c[0x0][0x390] ;  /* 0x0000e400ff027b82 */ /* 0x000e280000000a00 */
[----:B------:R-:W3:Y:S02]  /*01b0*/  @!P0 MUFU.EX2 R9, R9 ;  /* 0x0000000900098308 */ /* 0x000ee40000000800 */
[----:B---3--:R-:W-:Y:S01]  /*01c0*/  @!P0 FMUL R4, R4, R9 ;  /* 0x0000000904048220 */ /* 0x008fe20000400000 */
[----:B0-----:R-:W-:-:S04]  /*01d0*/  IMAD.WIDE R2, R7, 0x4, R2 ;  /* 0x0000000407027825 */ /* 0x001fc800078e0202 */
[----:B-1----:R-:W-:-:S04]  /*01e0*/  @!P0 FMUL R0, R4, R11 ;  /* 0x0000000b04008220 */ /* 0x002fc80000400000 */
[----:B--2---:R-:W-:-:S05]  /*01f0*/  FMUL R5, R5, R0 ;  /* 0x0000000005057220 */ /* 0x004fca0000400000 */
[----:B------:R-:W-:Y:S01]  /*0200*/  STG.E desc[UR4][R2.64], R5 ;  /* 0x0000000502007986 */ /* 0x000fe2000c101904 */
[----:B------:R-:W-:Y:S05]  /*0210*/  EXIT ;  /* 0x000000000000794d */ /* 0x000fea0003800000 */
.L_x_1:
        /* <DEDUP_REMOVED lines=14> */
.L_x_21:


//--------------------- .text.leakyrelu_backward  --------------------------
	.section	.text.leakyrelu_backward,"ax",@progbits
	.align	128
        .global         leakyrelu_backward
        .type           leakyrelu_backward,@function
        .size           leakyrelu_backward,(.L_x_22 - leakyrelu_backward)
        .other          leakyrelu_backward,@"STO_CUDA_ENTRY STV_DEFAULT"
leakyrelu_backward:
.text.leakyrelu_backward:
        /* <DEDUP_REMOVED lines=10> */
[----:B------:R-:W2:Y:S08]  /*00a0*/  LDC.64 R4, c[0x0][0x388] ;  /* 0x0000e200ff047b82 */ /* 0x000eb00000000a00 */
[----:B------:R-:W3:Y:S01]  /*00b0*/  LDC R11, c[0x0][0x39c] ;  /* 0x0000e700ff0b7b82 */ /* 0x000ee20000000800 */
[----:B0-----:R-:W-:-:S07]  /*00c0*/  IMAD.WIDE R2, R9, 0x4, R2 ;  /* 0x0000000409027825 */ /* 0x001fce00078e0202 */
[----:B------:R-:W0:Y:S01]  /*00d0*/  LDC.64 R6, c[0x0][0x390] ;  /* 0x0000e400ff067b82 */ /* 0x000e220000000a00 */
[----:B-1----:R-:W4:Y:S01]  /*00e0*/  LDG.E R2, desc[UR4][R2.64] ;  /* 0x0000000402027981 */ /* 0x002f22000c1e1900 */
[----:B--2---:R-:W-:-:S06]  /*00f0*/  IMAD.WIDE R4, R9, 0x4, R4 ;  /* 0x0000000409047825 */ /* 0x004fcc00078e0204 */
[----:B------:R-:W2:Y:S01]  /*0100*/  LDG.E R4, desc[UR4][R4.64] ;  /* 0x0000000404047981 */ /* 0x000ea2000c1e1900 */
[----:B0-----:R-:W-:Y:S01]  /*0110*/  IMAD.WIDE R6, R9, 0x4, R6 ;  /* 0x0000000409067825 */ /* 0x001fe200078e0206 */
[----:B----4-:R-:W-:-:S04]  /*0120*/  FSETP.GT.AND P0, PT, R2, RZ, PT ;  /* 0x000000ff0200720b */ /* 0x010fc80003f04000 */
[----:B---3--:R-:W-:-:S05]  /*0130*/  FSEL R11, R11, 1, !P0 ;  /* 0x3f8000000b0b7808 */ /* 0x008fca0004000000 */
[----:B--2---:R-:W-:-:S05]  /*0140*/  FMUL R11, R4, R11 ;  /* 0x0000000b040b7220 */ /* 0x004fca0000400000 */
[----:B------:R-:W-:Y:S01]  /*0150*/  STG.E desc[UR4][R6.64], R11 ;  /* 0x0000000b06007986 */ /* 0x000fe2000c101904 */
[----:B------:R-:W-:Y:S05]  /*0160*/  EXIT ;  /* 0x000000000000794d */ /* 0x000fea0003800000 */
.L_x_2:
        /* <DEDUP_REMOVED lines=9> */
.L_x_22:


//--------------------- .text.tanh_backward       --------------------------
	.section	.text.tanh_backward,"ax",@progbits
	.align	128
        .global         tanh_backward
        .type           tanh_backward,@function
        .size           tanh_backward,(.L_x_23 - tanh_backward)
        .other          tanh_backward,@"STO_CUDA_ENTRY STV_DEFAULT"
tanh_backward:
.text.tanh_backward:
        /* <DEDUP_REMOVED lines=11> */
[----:B------:R-:W3:Y:S01]  /*00b0*/  LDC.64 R6, c[0x0][0x390] ;  /* 0x0000e400ff067b82 */ /* 0x000ee20000000a00 */
[----:B0-----:R-:W-:-:S06]  /*00c0*/  IMAD.WIDE R2, R9, 0x4, R2 ;  /* 0x0000000409027825 */ /* 0x001fcc00078e0202 */
[----:B-1----:R-:W4:Y:S01]  /*00d0*/  LDG.E R2, desc[UR4][R2.64] ;  /* 0x0000000402027981 */ /* 0x002f22000c1e1900 */
[----:B--2---:R-:W-:-:S06]  /*00e0*/  IMAD.WIDE R4, R9, 0x4, R4 ;  /* 0x0000000409047825 */ /* 0x004fcc00078e0204 */
[----:B------:R-:W2:Y:S01]  /*00f0*/  LDG.E R4, desc[UR4][R4.64] ;  /* 0x0000000404047981 */ /* 0x000ea2000c1e1900 */
[----:B---3--:R-:W-:-:S04]  /*0100*/  IMAD.WIDE R6, R9, 0x4, R6 ;  /* 0x0000000409067825 */ /* 0x008fc800078e0206 */
[----:B----4-:R-:W-:-:S04]  /*0110*/  FFMA R11, -R2, R2, 1 ;  /* 0x3f800000020b7423 */ /* 0x010fc80000000102 */
[----:B--2---:R-:W-:-:S05]  /*0120*/  FMUL R11, R4, R11 ;  /* 0x0000000b040b7220 */ /* 0x004fca0000400000 */
[----:B------:R-:W-:Y:S01]  /*0130*/  STG.E desc[UR4][R6.64], R11 ;  /* 0x0000000b06007986 */ /* 0x000fe2000c101904 */
[----:B------:R-:W-:Y:S05]  /*0140*/  EXIT ;  /* 0x000000000000794d */ /* 0x000fea0003800000 */
.L_x_3:
        /* <DEDUP_REMOVED lines=11> */
.L_x_23:


//--------------------- .text.sigmoid_backward    --------------------------
	.section	.text.sigmoid_backward,"ax",@progbits
	.align	128
        .global         sigmoid_backward
        .type           sigmoid_backward,@function
        .size           sigmoid_backward,(.L_x_24 - sigmoid_backward)
        .other          sigmoid_backward,@"STO_CUDA_ENTRY STV_DEFAULT"
sigmoid_backward:
.text.sigmoid_backward:
        /* <DEDUP_REMOVED lines=17> */
[C---:B----4-:R-:W-:Y:S01]  /*0110*/  FADD R11, -R2.reuse, 1 ;  /* 0x3f800000020b7421 */ /* 0x050fe20000000100 */
[----:B--2---:R-:W-:-:S04]  /*0120*/  FMUL R0, R2, R5 ;  /* 0x0000000502007220 */ /* 0x004fc80000400000 */
[----:B------:R-:W-:-:S05]  /*0130*/  FMUL R11, R0, R11 ;  /* 0x0000000b000b7220 */ /* 0x000fca0000400000 */
[----:B------:R-:W-:Y:S01]  /*0140*/  STG.E desc[UR4][R6.64], R11 ;  /* 0x0000000b06007986 */ /* 0x000fe2000c101904 */
[----:B------:R-:W-:Y:S05]  /*0150*/  EXIT ;  /* 0x000000000000794d */ /* 0x000fea0003800000 */
.L_x_4:
        /* <DEDUP_REMOVED lines=10> */
.L_x_24:


//--------------------- .text.relu_forward        --------------------------
	.section	.text.relu_forward,"ax",@progbits
	.align	128
        .global         relu_forward
        .type           relu_forward,@function
        .size           relu_forward,(.L_x_25 - relu_forward)
        .other          relu_forward,@"STO_CUDA_ENTRY STV_DEFAULT"
relu_forward:
.text.relu_forward:
        /* <DEDUP_REMOVED lines=9> */
[----:B------:R-:W1:Y:S01]  /*0090*/  LDCU.64 UR4, c[0x0][0x358] ;  /* 0x00006b00ff0477ac */ /* 0x000e620008000a00 */
[----:B------:R-:W2:Y:S01]  /*00a0*/  LDCU UR6, c[0x0][0x39c] ;  /* 0x00007380ff0677ac */ /* 0x000ea20008000800 */
[----:B0-----:R-:W-:-:S05]  /*00b0*/  IMAD.WIDE R2, R9, 0x4, R2 ;  /* 0x0000000409027825 */ /* 0x001fca00078e0202 */
[----:B-1----:R-:W3:Y:S01]  /*00c0*/  LDG.E R0, desc[UR4][R2.64] ;  /* 0x0000000402007981 */ /* 0x002ee2000c1e1900 */
[----:B--2---:R-:W-:Y:S01]  /*00d0*/  ISETP.NE.AND P1, PT, RZ, UR6, PT ;  /* 0x00000006ff007c0c */ /* 0x004fe2000bf25270 */
[----:B------:R-:W0:-:S12]  /*00e0*/  LDCU.64 UR6, c[0x0][0x390] ;  /* 0x00007200ff0677ac */ /* 0x000e180008000a00 */
[----:B------:R-:W1:Y:S01]  /*00f0*/  @!P1 LDC.64 R4, c[0x0][0x388] ;  /* 0x0000e200ff049b82 */ /* 0x000e620000000a00 */
[----:B0-----:R-:W-:-:S04]  /*0100*/  IADD3 R6, P2, PT, R9, UR6, RZ ;  /* 0x0000000609067c10 */ /* 0x001fc8000ff5e0ff */
[C---:B------:R-:W-:Y:S01]  /*0110*/  LEA.HI.X.SX32 R7, R9.reuse, UR7, 0x1, P2 ;  /* 0x0000000709077c11 */ /* 0x040fe200090f0eff */
[----:B-1----:R-:W-:Y:S01]  /*0120*/  @!P1 IMAD.WIDE R4, R9, 0x4, R4 ;  /* 0x0000000409049825 */ /* 0x002fe200078e0204 */
[----:B---3--:R-:W-:Y:S02]  /*0130*/  FSETP.GT.AND P0, PT, R0, RZ, PT ;  /* 0x000000ff0000720b */ /* 0x008fe40003f04000 */
[----:B------:R-:W-:Y:S02]  /*0140*/  FMNMX R11, RZ, R0, !PT ;  /* 0x00000000ff0b7209 */ /* 0x000fe40007800000 */
[----:B------:R-:W-:-:S03]  /*0150*/  SEL R9, RZ, 0x1, !P0 ;  /* 0x00000001ff097807 */ /* 0x000fc60004000000 */
[----:B------:R-:W-:Y:S04]  /*0160*/  @P1 STG.E desc[UR4][R2.64], R11 ;  /* 0x0000000b02001986 */ /* 0x000fe8000c101904 */
[----:B------:R-:W-:Y:S04]  /*0170*/  @!P1 STG.E desc[UR4][R4.64], R11 ;  /* 0x0000000b04009986 */ /* 0x000fe8000c101904 */
[----:B------:R-:W-:Y:S01]  /*0180*/  STG.E.U8 desc[UR4][R6.64], R9 ;  /* 0x0000000906007986 */ /* 0x000fe2000c101104 */
[----:B------:R-:W-:Y:S05]  /*0190*/  EXIT ;  /* 0x000000000000794d */ /* 0x000fea0003800000 */
.L_x_5:
        /* <DEDUP_REMOVED lines=14> */
.L_x_25:


//--------------------- .text.elu_forward         --------------------------
	.section	.text.elu_forward,"ax",@progbits
	.align	128
        .global         elu_forward
        .type           elu_forward,@function
        .size           elu_forward,(.L_x_26 - elu_forward)
        .other          elu_forward,@"STO_CUDA_ENTRY STV_DEFAULT"
elu_forward:
.text.elu_forward:
        /* <DEDUP_REMOVED lines=10> */
[----:B0-----:R-:W-:-:S05]  /*00a0*/  IMAD.WIDE R2, R5, 0x4, R2 ;  /* 0x0000000405027825 */ /* 0x001fca00078e0202 */
[----:B-1----:R-:W2:Y:S01]  /*00b0*/  LDG.E R7, desc[UR4][R2.64] ;  /* 0x0000000402077981 */ /* 0x002ea2000c1e1900 */
[----:B------:R-:W-:Y:S01]  /*00c0*/  BSSY.RECONVERGENT B0, `(.L_x_6) ;  /* 0x000000f000007945 */ /* 0x000fe20003800200 */
[----:B--2---:R-:W-:-:S13]  /*00d0*/  FSETP.GT.AND P0, PT, R7, RZ, PT ;  /* 0x000000ff0700720b */ /* 0x004fda0003f04000 */
[----:B------:R-:W-:Y:S05]  /*00e0*/  @P0 BRA `(.L_x_7) ;  /* 0x0000000000300947 */ /* 0x000fea0003800000 */
[----:B------:R-:W-:Y:S01]  /*00f0*/  HFMA2 R0, -RZ, RZ, 0.96630859375, -0.0022525787353515625 ;  /* 0x3bbb989dff007431 */ /* 0x000fe200000001ff */
[----:B------:R-:W-:Y:S01]  /*0100*/  MOV R9, 0x437c0000 ;  /* 0x437c000000097802 */ /* 0x000fe20000000f00 */
[----:B------:R-:W0:Y:S03]  /*0110*/  LDCU UR6, c[0x0][0x394] ;  /* 0x00007280ff0677ac */ /* 0x000e260008000800 */
[----:B------:R-:W-:-:S04]  /*0120*/  FFMA.SAT R0, R7, R0, 0.5 ;  /* 0x3f00000007007423 */ /* 0x000fc80000002000 */
[----:B------:R-:W-:-:S04]  /*0130*/  FFMA.RM R0, R0, R9, 12582913 ;  /* 0x4b40000100007423 */ /* 0x000fc80000004009 */
[C---:B------:R-:W-:Y:S01]  /*0140*/  FADD R4, R0.reuse, -12583039 ;  /* 0xcb40007f00047421 */ /* 0x040fe20000000000 */
[----:B------:R-:W-:-:S03]  /*0150*/  SHF.L.U32 R0, R0, 0x17, RZ ;  /* 0x0000001700007819 */ /* 0x000fc600000006ff */
[----:B------:R-:W-:-:S04]  /*0160*/  FFMA R4, R7, 1.4426950216293334961, -R4 ;  /* 0x3fb8aa3b07047823 */ /* 0x000fc80000000804 */
[----:B------:R-:W-:-:S04]  /*0170*/  FFMA R4, R7, 1.925963033500011079e-08, R4 ;  /* 0x32a5706007047823 */ /* 0x000fc80000000004 */
[----:B------:R-:W1:Y:S02]  /*0180*/  MUFU.EX2 R7, R4 ;  /* 0x0000000400077308 */ /* 0x000e640000000800 */
[----:B-1----:R-:W-:-:S04]  /*0190*/  FFMA R7, R0, R7, -1 ;  /* 0xbf80000000077423 */ /* 0x002fc80000000007 */
[----:B0-----:R-:W-:-:S07]  /*01a0*/  FMUL R7, R7, UR6 ;  /* 0x0000000607077c20 */ /* 0x001fce0008400000 */
.L_x_7:
[----:B------:R-:W-:Y:S05]  /*01b0*/  BSYNC.RECONVERGENT B0 ;  /* 0x0000000000007941 */ /* 0x000fea0003800200 */
.L_x_6:
[----:B------:R-:W0:Y:S02]  /*01c0*/  LDCU UR6, c[0x0][0x398] ;  /* 0x00007300ff0677ac */ /* 0x000e240008000800 */
[----:B0-----:R-:W-:-:S13]  /*01d0*/  ISETP.NE.AND P0, PT, RZ, UR6, PT ;  /* 0x00000006ff007c0c */ /* 0x001fda000bf05270 */
[----:B------:R0:W-:Y:S01]  /*01e0*/  @P0 STG.E desc[UR4][R2.64], R7 ;  /* 0x0000000702000986 */ /* 0x0001e2000c101904 */
[----:B------:R-:W-:Y:S05]  /*01f0*/  @P0 EXIT ;  /* 0x000000000000094d */ /* 0x000fea0003800000 */
[----:B0-----:R-:W0:Y:S02]  /*0200*/  LDC.64 R2, c[0x0][0x388] ;  /* 0x0000e200ff027b82 */ /* 0x001e240000000a00 */
[----:B0-----:R-:W-:-:S05]  /*0210*/  IMAD.WIDE R2, R5, 0x4, R2 ;  /* 0x0000000405027825 */ /* 0x001fca00078e0202 */
[----:B------:R-:W-:Y:S01]  /*0220*/  STG.E desc[UR4][R2.64], R7 ;  /* 0x0000000702007986 */ /* 0x000fe2000c101904 */
[----:B------:R-:W-:Y:S05]  /*0230*/  EXIT ;  /* 0x000000000000794d */ /* 0x000fea0003800000 */
.L_x_8:
        /* <DEDUP_REMOVED lines=12> */
.L_x_26:


//--------------------- .text.leakyrelu_forward   --------------------------
	.section	.text.leakyrelu_forward,"ax",@progbits
	.align	128
        .global         leakyrelu_forward
        .type           leakyrelu_forward,@function
        .size           leakyrelu_forward,(.L_x_27 - leakyrelu_forward)
        .other          leakyrelu_forward,@"STO_CUDA_ENTRY STV_DEFAULT"
leakyrelu_forward:
.text.leakyrelu_forward:
        /* <DEDUP_REMOVED lines=11> */
[----:B------:R-:W3:Y:S01]  /*00b0*/  LDCU UR6, c[0x0][0x394] ;  /* 0x00007280ff0677ac */ /* 0x000ee20008000800 */
[----:B0-----:R-:W-:-:S05]  /*00c0*/  IMAD.WIDE R2, R5, 0x4, R2 ;  /* 0x0000000405027825 */ /* 0x001fca00078e0202 */
[----:B-1----:R-:W4:Y:S01]  /*00d0*/  LDG.E R7, desc[UR4][R2.64] ;  /* 0x0000000402077981 */ /* 0x002f22000c1e1900 */
[----:B--2---:R-:W-:Y:S02]  /*00e0*/  ISETP.NE.AND P1, PT, RZ, UR7, PT ;  /* 0x00000007ff007c0c */ /* 0x004fe4000bf25270 */
[----:B----4-:R-:W-:-:S13]  /*00f0*/  FSETP.GT.AND P0, PT, R7, RZ, PT ;  /* 0x000000ff0700720b */ /* 0x010fda0003f04000 */
[----:B---3--:R-:W-:-:S05]  /*0100*/  @!P0 FMUL R7, R7, UR6 ;  /* 0x0000000607078c20 */ /* 0x008fca0008400000 */
[----:B------:R0:W-:Y:S01]  /*0110*/  @P1 STG.E desc[UR4][R2.64], R7 ;  /* 0x0000000702001986 */ /* 0x0001e2000c101904 */
[----:B------:R-:W-:Y:S05]  /*0120*/  @P1 EXIT ;  /* 0x000000000000194d */ /* 0x000fea0003800000 */
[----:B0-----:R-:W0:Y:S02]  /*0130*/  LDC.64 R2, c[0x0][0x388] ;  /* 0x0000e200ff027b82 */ /* 0x001e240000000a00 */
[----:B0-----:R-:W-:-:S05]  /*0140*/  IMAD.WIDE R2, R5, 0x4, R2 ;  /* 0x0000000405027825 */ /* 0x001fca00078e0202 */
[----:B------:R-:W-:Y:S01]  /*0150*/  STG.E desc[UR4][R2.64], R7 ;  /* 0x0000000702007986 */ /* 0x000fe2000c101904 */
[----:B------:R-:W-:Y:S05]  /*0160*/  EXIT ;  /* 0x000000000000794d */ /* 0x000fea0003800000 */
.L_x_9:
        /* <DEDUP_REMOVED lines=9> */
.L_x_27:


//--------------------- .text.tanh_forward        --------------------------
	.section	.text.tanh_forward,"ax",@progbits
	.align	128
        .global         tanh_forward
        .type           tanh_forward,@function
        .size           tanh_forward,(.L_x_28 - tanh_forward)
        .other          tanh_forward,@"STO_CUDA_ENTRY STV_DEFAULT"
tanh_forward:
.text.tanh_forward:
        /* <DEDUP_REMOVED lines=13> */
[----:B------:R-:W-:Y:S01]  /*00d0*/  MOV R8, 0x3c80f082 ;  /* 0x3c80f08200087802 */ /* 0x000fe20000000f00 */
[----:B------:R-:W-:Y:S01]  /*00e0*/  HFMA2 R7, -RZ, RZ, 1.875, 0 ;  /* 0x3f800000ff077431 */ /* 0x000fe200000001ff */
[----:B--2---:R-:W-:Y:S01]  /*00f0*/  ISETP.NE.AND P2, PT, RZ, UR6, PT ;  /* 0x00000006ff007c0c */ /* 0x004fe2000bf45270 */
[C---:B---3--:R-:W-:Y:S01]  /*0100*/  FMUL R0, |R4|.reuse, 2.8853900432586669922 ;  /* 0x4038aa3b04007820 */ /* 0x048fe20000400200 */
[C---:B------:R-:W-:Y:S01]  /*0110*/  FMUL R9, R4.reuse, R4 ;  /* 0x0000000404097220 */ /* 0x040fe20000400000 */
[C---:B------:R-:W-:Y:S02]  /*0120*/  FSETP.GE.AND P1, PT, |R4|.reuse, 0.60000002384185791016, PT ;  /* 0x3f19999a0400780b */ /* 0x040fe40003f26200 */
[----:B------:R-:W-:Y:S01]  /*0130*/  FSETP.GE.AND P0, PT, |R4|, 9.010913848876953125, PT ;  /* 0x41102cb40400780b */ /* 0x000fe20003f06200 */
[C---:B------:R-:W-:Y:S01]  /*0140*/  FFMA R8, R9.reuse, R8, -0.052303962409496307373 ;  /* 0xbd563cae09087423 */ /* 0x040fe20000000008 */
[----:B------:R-:W0:Y:S02]  /*0150*/  MUFU.EX2 R0, R0 ;  /* 0x0000000000007308 */ /* 0x000e240000000800 */
[----:B0-----:R-:W-:Y:S01]  /*0160*/  FADD R6, R0, 1 ;  /* 0x3f80000000067421 */ /* 0x001fe20000000000 */
[----:B------:R-:W-:-:S04]  /*0170*/  FFMA R0, R9, R8, 0.1331529766321182251 ;  /* 0x3e08594109007423 */ /* 0x000fc80000000008 */
[C---:B------:R-:W-:Y:S01]  /*0180*/  FFMA R0, R9.reuse, R0, -0.33332768082618713379 ;  /* 0xbeaaa9ed09007423 */ /* 0x040fe20000000000 */
[----:B------:R-:W0:Y:S03]  /*0190*/  MUFU.RCP R6, R6 ;  /* 0x0000000600067308 */ /* 0x000e260000001000 */
[----:B------:R-:W-:Y:S01]  /*01a0*/  FFMA R9, R9, R0, RZ ;  /* 0x0000000009097223 */ /* 0x000fe200000000ff */
[----:B0-----:R-:W-:-:S05]  /*01b0*/  FFMA R7, R6, -2, R7 ;  /* 0xc000000006077823 */ /* 0x001fca0000000007 */
[----:B------:R-:W-:-:S04]  /*01c0*/  FSEL R7, R7, 1, !P0 ;  /* 0x3f80000007077808 */ /* 0x000fc80004000000 */
[--C-:B------:R-:W-:Y:S01]  /*01d0*/  LOP3.LUT R7, R7, 0x80000000, R4.reuse, 0xb8, !PT ;  /* 0x8000000007077812 */ /* 0x100fe200078eb804 */
[----:B------:R-:W-:-:S05]  /*01e0*/  @!P1 FFMA R7, R4, R9, R4 ;  /* 0x0000000904079223 */ /* 0x000fca0000000004 */
[----:B------:R0:W-:Y:S01]  /*01f0*/  @P2 STG.E desc[UR4][R2.64], R7 ;  /* 0x0000000702002986 */ /* 0x0001e2000c101904 */
[----:B------:R-:W-:Y:S05]  /*0200*/  @P2 EXIT ;  /* 0x000000000000294d */ /* 0x000fea0003800000 */
[----:B0-----:R-:W0:Y:S02]  /*0210*/  LDC.64 R2, c[0x0][0x388] ;  /* 0x0000e200ff027b82 */ /* 0x001e240000000a00 */
[----:B0-----:R-:W-:-:S05]  /*0220*/  IMAD.WIDE R2, R5, 0x4, R2 ;  /* 0x0000000405027825 */ /* 0x001fca00078e0202 */
[----:B------:R-:W-:Y:S01]  /*0230*/  STG.E desc[UR4][R2.64], R7 ;  /* 0x0000000702007986 */ /* 0x000fe2000c101904 */
[----:B------:R-:W-:Y:S05]  /*0240*/  EXIT ;  /* 0x000000000000794d */ /* 0x000fea0003800000 */
.L_x_10:
        /* <DEDUP_REMOVED lines=11> */
.L_x_28:


//--------------------- .text.sigmoid_forward     --------------------------
	.section	.text.sigmoid_forward,"ax",@progbits
	.align	128
        .global         sigmoid_forward
        .type           sigmoid_forward,@function
        .size           sigmoid_forward,(.L_x_19 - sigmoid_forward)
        .other          sigmoid_forward,@"STO_CUDA_ENTRY STV_DEFAULT"
sigmoid_forward:
.text.sigmoid_forward:
        /* <DEDUP_REMOVED lines=12> */
[----:B------:R-:W-:Y:S01]  /*00c0*/  IMAD.MOV.U32 R7, RZ, RZ, 0x3bbb989d ;  /* 0x3bbb989dff077424 */ /* 0x000fe200078e00ff */
[----:B------:R-:W-:Y:S01]  /*00d0*/  BSSY.RECONVERGENT B0, `(.L_x_11) ;  /* 0x0000016000007945 */ /* 0x000fe20003800200 */
[----:B------:R-:W-:Y:S02]  /*00e0*/  IMAD.MOV.U32 R9, RZ, RZ, 0x437c0000 ;  /* 0x437c0000ff097424 */ /* 0x000fe400078e00ff */
[----:B--2---:R-:W-:-:S04]  /*00f0*/  FFMA.SAT R2, R0, -R7, 0.5 ;  /* 0x3f00000000027423 */ /* 0x004fc80000002807 */
[----:B------:R-:W-:-:S04]  /*0100*/  FFMA.RM R2, R2, R9, 12582913 ;  /* 0x4b40000102027423 */ /* 0x000fc80000004009 */
[C---:B------:R-:W-:Y:S01]  /*0110*/  FADD R7, R2.reuse, -12583039 ;  /* 0xcb40007f02077421 */ /* 0x040fe20000000000 */
[----:B------:R-:W-:-:S03]  /*0120*/  SHF.L.U32 R2, R2, 0x17, RZ ;  /* 0x0000001702027819 */ /* 0x000fc600000006ff */
[----:B------:R-:W-:-:S04]  /*0130*/  FFMA R7, R0, -1.4426950216293334961, -R7 ;  /* 0xbfb8aa3b00077823 */ /* 0x000fc80000000807 */
[----:B------:R-:W-:-:S06]  /*0140*/  FFMA R7, R0, -1.925963033500011079e-08, R7 ;  /* 0xb2a5706000077823 */ /* 0x000fcc0000000007 */
[----:B------:R-:W0:Y:S02]  /*0150*/  MUFU.EX2 R7, R7 ;  /* 0x0000000700077308 */ /* 0x000e240000000800 */
[----:B0-----:R-:W-:-:S04]  /*0160*/  FFMA R0, R2, R7, 1 ;  /* 0x3f80000002007423 */ /* 0x001fc80000000007 */
[----:B------:R-:W-:-:S05]  /*0170*/  VIADD R2, R0, 0x1800000 ;  /* 0x0180000000027836 */ /* 0x000fca0000000000 */
[----:B------:R-:W-:-:S04]  /*0180*/  LOP3.LUT R2, R2, 0x7f800000, RZ, 0xc0, !PT ;  /* 0x7f80000002027812 */ /* 0x000fc800078ec0ff */
[----:B------:R-:W-:-:S13]  /*0190*/  ISETP.GT.U32.AND P0, PT, R2, 0x1ffffff, PT ;  /* 0x01ffffff0200780c */ /* 0x000fda0003f04070 */
[----:B------:R-:W-:Y:S05]  /*01a0*/  @P0 BRA `(.L_x_12) ;  /* 0x0000000000100947 */ /* 0x000fea0003800000 */
[----:B------:R-:W-:-:S07]  /*01b0*/  MOV R6, 0x1d0 ;  /* 0x000001d000067802 */ /* 0x000fce0000000f00 */
[----:B------:R-:W-:Y:S05]  /*01c0*/  CALL.REL.NOINC `($__internal_0_$__cuda_sm20_rcp_rn_f32_slowpath) ;  /* 0x00000000003c7944 */ /* 0x000fea0003c00000 */
[----:B------:R-:W-:Y:S01]  /*01d0*/  IMAD.MOV.U32 R7, RZ, RZ, R0 ;  /* 0x000000ffff077224 */ /* 0x000fe200078e0000 */
[----:B------:R-:W-:Y:S06]  /*01e0*/  BRA `(.L_x_13) ;  /* 0x0000000000107947 */ /* 0x000fec0003800000 */
.L_x_12:
[----:B------:R-:W0:Y:S02]  /*01f0*/  MUFU.RCP R7, R0 ;  /* 0x0000000000077308 */ /* 0x000e240000001000 */
[----:B0-----:R-:W-:-:S04]  /*0200*/  FFMA R2, R0, R7, -1 ;  /* 0xbf80000000027423 */ /* 0x001fc80000000007 */
[----:B------:R-:W-:-:S04]  /*0210*/  FADD.FTZ R2, -R2, -RZ ;  /* 0x800000ff02027221 */ /* 0x000fc80000010100 */
[----:B------:R-:W-:-:S07]  /*0220*/  FFMA R7, R7, R2, R7 ;  /* 0x0000000207077223 */ /* 0x000fce0000000007 */
.L_x_13:
[----:B------:R-:W-:Y:S05]  /*0230*/  BSYNC.RECONVERGENT B0 ;  /* 0x0000000000007941 */ /* 0x000fea0003800200 */
.L_x_11:
        /* <DEDUP_REMOVED lines=8> */
        .weak           $__internal_0_$__cuda_sm20_rcp_rn_f32_slowpath
        .type           $__internal_0_$__cuda_sm20_rcp_rn_f32_slowpath,@function
        .size           $__internal_0_$__cuda_sm20_rcp_rn_f32_slowpath,(.L_x_19 - $__internal_0_$__cuda_sm20_rcp_rn_f32_slowpath)
$__internal_0_$__cuda_sm20_rcp_rn_f32_slowpath:
[----:B------:R-:W-:Y:S01]  /*02c0*/  SHF.L.U32 R2, R0, 0x1, RZ ;  /* 0x0000000100027819 */ /* 0x000fe200000006ff */
[----:B------:R-:W-:Y:S03]  /*02d0*/  BSSY.RECONVERGENT B1, `(.L_x_14) ;  /* 0x0000030000017945 */ /* 0x000fe60003800200 */
[----:B------:R-:W-:-:S04]  /*02e0*/  SHF.R.U32.HI R2, RZ, 0x18, R2 ;  /* 0x00000018ff027819 */ /* 0x000fc80000011602 */
[----:B------:R-:W-:-:S13]  /*02f0*/  ISETP.NE.U32.AND P0, PT, R2, RZ, PT ;  /* 0x000000ff0200720c */ /* 0x000fda0003f05070 */
[----:B------:R-:W-:Y:S05]  /*0300*/  @P0 BRA `(.L_x_15) ;  /* 0x0000000000280947 */ /* 0x000fea0003800000 */
[----:B------:R-:W-:-:S05]  /*0310*/  IMAD.SHL.U32 R2, R0, 0x2, RZ ;  /* 0x0000000200027824 */ /* 0x000fca00078e00ff */
[----:B------:R-:W-:-:S13]  /*0320*/  ISETP.NE.AND P0, PT, R2, RZ, PT ;  /* 0x000000ff0200720c */ /* 0x000fda0003f05270 */
[----:B------:R-:W-:Y:S01]  /*0330*/  @P0 FFMA R8, R0, 1.84467440737095516160e+19, RZ ;  /* 0x5f80000000080823 */ /* 0x000fe200000000ff */
[----:B------:R-:W-:Y:S08]  /*0340*/  @!P0 MUFU.RCP R7, R0 ;  /* 0x0000000000078308 */ /* 0x000ff00000001000 */
[----:B------:R-:W0:Y:S02]  /*0350*/  @P0 MUFU.RCP R9, R8 ;  /* 0x0000000800090308 */ /* 0x000e240000001000 */
[----:B0-----:R-:W-:-:S04]  /*0360*/  @P0 FFMA R2, R8, R9, -1 ;  /* 0xbf80000008020423 */ /* 0x001fc80000000009 */
[----:B------:R-:W-:-:S04]  /*0370*/  @P0 FADD.FTZ R2, -R2, -RZ ;  /* 0x800000ff02020221 */ /* 0x000fc80000010100 */
[----:B------:R-:W-:-:S04]  /*0380*/  @P0 FFMA R2, R9, R2, R9 ;  /* 0x0000000209020223 */ /* 0x000fc80000000009 */
[----:B------:R-:W-:Y:S01]  /*0390*/  @P0 FFMA R7, R2, 1.84467440737095516160e+19, RZ ;  /* 0x5f80000002070823 */ /* 0x000fe200000000ff */
[----:B------:R-:W-:Y:S06]  /*03a0*/  BRA `(.L_x_16) ;  /* 0x0000000000887947 */ /* 0x000fec0003800000 */
.L_x_15:
[----:B------:R-:W-:-:S05]  /*03b0*/  VIADD R7, R2, 0xffffff03 ;  /* 0xffffff0302077836 */ /* 0x000fca0000000000 */
[----:B------:R-:W-:-:S13]  /*03c0*/  ISETP.GT.U32.AND P0, PT, R7, 0x1, PT ;  /* 0x000000010700780c */ /* 0x000fda0003f04070 */
[----:B------:R-:W-:Y:S05]  /*03d0*/  @P0 BRA `(.L_x_17) ;  /* 0x0000000000780947 */ /* 0x000fea0003800000 */
[----:B------:R-:W-:Y:S01]  /*03e0*/  LOP3.LUT R8, R0, 0x7fffff, RZ, 0xc0, !PT ;  /* 0x007fffff00087812 */ /* 0x000fe200078ec0ff */
[----:B------:R-:W-:-:S03]  /*03f0*/  HFMA2 R12, -RZ, RZ, 0, 1.78813934326171875e-07 ;  /* 0x00000003ff0c7431 */ /* 0x000fc600000001ff */
[----:B------:R-:W-:-:S04]  /*0400*/  LOP3.LUT R8, R8, 0x3f800000, RZ, 0xfc, !PT ;  /* 0x3f80000008087812 */ /* 0x000fc800078efcff */
[----:B------:R-:W0:Y:S01]  /*0410*/  MUFU.RCP R9, R8 ;  /* 0x0000000800097308 */ /* 0x000e220000001000 */
[----:B------:R-:W-:Y:S01]  /*0420*/  SHF.L.U32 R13, R12, R7, RZ ;  /* 0x000000070c0d7219 */ /* 0x000fe200000006ff */
[----:B0-----:R-:W-:-:S04]  /*0430*/  FFMA R10, R8, R9, -1 ;  /* 0xbf800000080a7423 */ /* 0x001fc80000000009 */
[----:B------:R-:W-:-:S04]  /*0440*/  FADD.FTZ R10, -R10, -RZ ;  /* 0x800000ff0a0a7221 */ /* 0x000fc80000010100 */
[CCC-:B------:R-:W-:Y:S01]  /*0450*/  FFMA.RM R11, R9.reuse, R10.reuse, R9.reuse ;  /* 0x0000000a090b7223 */ /* 0x1c0fe20000004009 */
[----:B------:R-:W-:-:S04]  /*0460*/  FFMA.RP R10, R9, R10, R9 ;  /* 0x0000000a090a7223 */ /* 0x000fc80000008009 */
[C---:B------:R-:W-:Y:S02]  /*0470*/  LOP3.LUT R9, R11.reuse, 0x7fffff, RZ, 0xc0, !PT ;  /* 0x007fffff0b097812 */ /* 0x040fe400078ec0ff */
[----:B------:R-:W-:Y:S02]  /*0480*/  FSETP.NEU.FTZ.AND P0, PT, R11, R10, PT ;  /* 0x0000000a0b00720b */ /* 0x000fe40003f1d000 */
[----:B------:R-:W-:Y:S02]  /*0490*/  LOP3.LUT R10, R9, 0x800000, RZ, 0xfc, !PT ;  /* 0x00800000090a7812 */ /* 0x000fe400078efcff */
[----:B------:R-:W-:Y:S02]  /*04a0*/  SEL R9, RZ, 0xffffffff, !P0 ;  /* 0xffffffffff097807 */ /* 0x000fe40004000000 */
[----:B------:R-:W-:-:S03]  /*04b0*/  LOP3.LUT R8, R13, R10, RZ, 0xc0, !PT ;  /* 0x0000000a0d087212 */ /* 0x000fc600078ec0ff */
[----:B------:R-:W-:Y:S01]  /*04c0*/  IMAD.MOV R9, RZ, RZ, -R9 ;  /* 0x000000ffff097224 */ /* 0x000fe200078e0a09 */
[----:B------:R-:W-:-:S04]  /*04d0*/  SHF.R.U32.HI R8, RZ, R7, R8 ;  /* 0x00000007ff087219 */ /* 0x000fc80000011608 */
[----:B------:R-:W-:Y:S02]  /*04e0*/  LOP3.LUT P1, RZ, R9, R7, R10, 0xf8, !PT ;  /* 0x0000000709ff7212 */ /* 0x000fe4000782f80a */
[C---:B------:R-:W-:Y:S02]  /*04f0*/  LOP3.LUT P0, RZ, R8.reuse, 0x1, RZ, 0xc0, !PT ;  /* 0x0000000108ff7812 */ /* 0x040fe4000780c0ff */
[----:B------:R-:W-:-:S04]  /*0500*/  LOP3.LUT P2, RZ, R8, 0x2, RZ, 0xc0, !PT ;  /* 0x0000000208ff7812 */ /* 0x000fc8000784c0ff */
[----:B------:R-:W-:Y:S02]  /*0510*/  PLOP3.LUT P0, PT, P0, P1, P2, 0xe0, 0x0 ;  /* 0x000000000000781c */ /* 0x000fe40000703c20 */
[----:B------:R-:W-:Y:S02]  /*0520*/  LOP3.LUT P1, RZ, R0, 0x7fffff, RZ, 0xc0, !PT ;  /* 0x007fffff00ff7812 */ /* 0x000fe4000782c0ff */
[----:B------:R-:W-:-:S05]  /*0530*/  SEL R7, RZ, 0x1, !P0 ;  /* 0x00000001ff077807 */ /* 0x000fca0004000000 */
[----:B------:R-:W-:-:S05]  /*0540*/  IMAD.MOV R7, RZ, RZ, -R7 ;  /* 0x000000ffff077224 */ /* 0x000fca00078e0a07 */
[----:B------:R-:W-:Y:S02]  /*0550*/  ISETP.GE.AND P0, PT, R7, RZ, PT ;  /* 0x000000ff0700720c */ /* 0x000fe40003f06270 */
[----:B------:R-:W-:-:S04]  /*0560*/  IADD3 R7, PT, PT, R2, -0xfc, RZ ;  /* 0xffffff0402077810 */ /* 0x000fc80007ffe0ff */
[----:B------:R-:W-:-:S07]  /*0570*/  SHF.R.U32.HI R7, RZ, R7, R10 ;  /* 0x00000007ff077219 */ /* 0x000fce000001160a */
[----:B------:R-:W-:-:S05]  /*0580*/  @!P0 VIADD R7, R7, 0x1 ;  /* 0x0000000107078836 */ /* 0x000fca0000000000 */
[----:B------:R-:W-:-:S04]  /*0590*/  @!P1 SHF.L.U32 R7, R7, 0x1, RZ ;  /* 0x0000000107079819 */ /* 0x000fc800000006ff */
[----:B------:R-:W-:Y:S01]  /*05a0*/  LOP3.LUT R7, R7, 0x80000000, R0, 0xf8, !PT ;  /* 0x8000000007077812 */ /* 0x000fe200078ef800 */
[----:B------:R-:W-:Y:S06]  /*05b0*/  BRA `(.L_x_16) ;  /* 0x0000000000047947 */ /* 0x000fec0003800000 */
.L_x_17:
[----:B------:R0:W1:Y:S02]  /*05c0*/  MUFU.RCP R7, R0 ;  /* 0x0000000000077308 */ /* 0x0000640000001000 */
.L_x_16:
[----:B------:R-:W-:Y:S05]  /*05d0*/  BSYNC.RECONVERGENT B1 ;  /* 0x0000000000017941 */ /* 0x000fea0003800200 */
.L_x_14:
[----:B01----:R-:W-:Y:S01]  /*05e0*/  IMAD.MOV.U32 R0, RZ, RZ, R7 ;  /* 0x000000ffff007224 */ /* 0x003fe200078e0007 */
[----:B------:R-:W-:-:S04]  /*05f0*/  MOV R7, 0x0 ;  /* 0x0000000000077802 */ /* 0x000fc80000000f00 */
[----:B------:R-:W-:Y:S05]  /*0600*/  RET.REL.NODEC R6 `(sigmoid_forward) ;  /* 0xfffffff8067c7950 */ /* 0x000fea0003c3ffff */
.L_x_18:
        /* <DEDUP_REMOVED lines=15> */
.L_x_19:


//--------------------- .nv.shared.reserved.0     --------------------------
	.section	.nv.shared.reserved.0,"aw",@nobits
	.weak		__nv_reservedSMEM_offset_0_alias
	.size		__nv_reservedSMEM_offset_0_alias, 0, 64
	.other		__nv_reservedSMEM_offset_0_alias,@"STO_CUDA_RESERVED_SHARED STV_DEFAULT"
__nv_reservedSMEM_offset_0_alias:
	.zero		0
	.zero		64


//--------------------- .nv.constant0.relu_backward --------------------------
	.section	.nv.constant0.relu_backward,"a",@progbits
	.sectionflags	@""
	.align	4
.nv.constant0.relu_backward:
	.zero		924


//--------------------- .nv.constant0.elu_backward --------------------------
	.section	.nv.constant0.elu_backward,"a",@progbits
	.sectionflags	@""
	.align	4
.nv.constant0.elu_backward:
	.zero		928


//--------------------- .nv.constant0.leakyrelu_backward --------------------------
	.section	.nv.constant0.leakyrelu_backward,"a",@progbits
	.sectionflags	@""
	.align	4
.nv.constant0.leakyrelu_backward:
	.zero		928


//--------------------- .nv.constant0.tanh_backward --------------------------
	.section	.nv.constant0.tanh_backward,"a",@progbits
	.sectionflags	@""
	.align	4
.nv.constant0.tanh_backward:
	.zero		924


//--------------------- .nv.constant0.sigmoid_backward --------------------------
	.section	.nv.constant0.sigmoid_backward,"a",@progbits
	.sectionflags	@""
	.align	4
.nv.constant0.sigmoid_backward:
	.zero		924


//--------------------- .nv.constant0.relu_forward --------------------------
	.section	.nv.constant0.relu_forward,"a",@progbits
	.sectionflags	@""
	.align	4
.nv.constant0.relu_forward:
	.zero		928


//--------------------- .nv.constant0.elu_forward --------------------------
	.section	.nv.constant0.elu_forward,"a",@progbits
	.sectionflags	@""
	.align	4
.nv.constant0.elu_forward:
	.zero		924


//--------------------- .nv.constant0.leakyrelu_forward --------------------------
	.section	.nv.constant0.leakyrelu_forward,"a",@progbits
	.sectionflags	@""
	.align	4
.nv.constant0.leakyrelu_forward:
	.zero		924


//--------------------- .nv.constant0.tanh_forward --------------------------
	.section	.nv.constant0.tanh_forward,"a",@progbits
	.sectionflags	@""
	.align	4
.nv.constant0.tanh_forward:
	.zero		920


//--------------------- .nv.constant0.sigmoid_forward --------------------------
	.section	.nv.constant0.sigmoid_forward,"a",@progbits
	.sectionflags	@""
	.align	4
.nv.constant0.sigmoid_forward:
	.zero		920


//--------------------- SYMBOLS --------------------------

	.type		.nv.reservedSmem.offset0,@object
	.size		.nv.reservedSmem.offset0,0x4
